//
// Generated by NVIDIA NVVM Compiler
//
// Compiler Build ID: CL-36424714
// Cuda compilation tools, release 13.0, V13.0.88
// Based on NVVM 20.0.0
//

.version 9.0
.target sm_100
.address_size 64

	// .globl	_ZN4micm4cuda22AddForcingTerms_kernelEPdS1_S1_iiiPmS2_S2_S2_S1_
.extern .func  (.param .b32 func_retval0) vprintf
(
	.param .b64 vprintf_param_0,
	.param .b64 vprintf_param_1
)
;
.global .align 1 .b8 $str[29] = {116, 105, 100, 58, 32, 37, 100, 10, 44, 32, 110, 117, 109, 95, 114, 101, 97, 99, 116, 97, 110, 116, 115, 58, 32, 37, 100, 10};

.visible .entry _ZN4micm4cuda22AddForcingTerms_kernelEPdS1_S1_iiiPmS2_S2_S2_S1_(
	.param .u64 .ptr .align 1 _ZN4micm4cuda22AddForcingTerms_kernelEPdS1_S1_iiiPmS2_S2_S2_S1__param_0,
	.param .u64 .ptr .align 1 _ZN4micm4cuda22AddForcingTerms_kernelEPdS1_S1_iiiPmS2_S2_S2_S1__param_1,
	.param .u64 .ptr .align 1 _ZN4micm4cuda22AddForcingTerms_kernelEPdS1_S1_iiiPmS2_S2_S2_S1__param_2,
	.param .u32 _ZN4micm4cuda22AddForcingTerms_kernelEPdS1_S1_iiiPmS2_S2_S2_S1__param_3,
	.param .u32 _ZN4micm4cuda22AddForcingTerms_kernelEPdS1_S1_iiiPmS2_S2_S2_S1__param_4,
	.param .u32 _ZN4micm4cuda22AddForcingTerms_kernelEPdS1_S1_iiiPmS2_S2_S2_S1__param_5,
	.param .u64 .ptr .align 1 _ZN4micm4cuda22AddForcingTerms_kernelEPdS1_S1_iiiPmS2_S2_S2_S1__param_6,
	.param .u64 .ptr .align 1 _ZN4micm4cuda22AddForcingTerms_kernelEPdS1_S1_iiiPmS2_S2_S2_S1__param_7,
	.param .u64 .ptr .align 1 _ZN4micm4cuda22AddForcingTerms_kernelEPdS1_S1_iiiPmS2_S2_S2_S1__param_8,
	.param .u64 .ptr .align 1 _ZN4micm4cuda22AddForcingTerms_kernelEPdS1_S1_iiiPmS2_S2_S2_S1__param_9,
	.param .u64 .ptr .align 1 _ZN4micm4cuda22AddForcingTerms_kernelEPdS1_S1_iiiPmS2_S2_S2_S1__param_10
)
{
	.reg .pred 	%p<17>;
	.reg .b32 	%r<6>;
	.reg .b64 	%rd<169>;
	.reg .b64 	%fd<56>;

	ld.param.u64 	%rd46, [_ZN4micm4cuda22AddForcingTerms_kernelEPdS1_S1_iiiPmS2_S2_S2_S1__param_0];
	ld.param.u64 	%rd51, [_ZN4micm4cuda22AddForcingTerms_kernelEPdS1_S1_iiiPmS2_S2_S2_S1__param_1];
	ld.param.u64 	%rd52, [_ZN4micm4cuda22AddForcingTerms_kernelEPdS1_S1_iiiPmS2_S2_S2_S1__param_2];
	ld.param.s32 	%rd5, [_ZN4micm4cuda22AddForcingTerms_kernelEPdS1_S1_iiiPmS2_S2_S2_S1__param_3];
	ld.param.u32 	%r1, [_ZN4micm4cuda22AddForcingTerms_kernelEPdS1_S1_iiiPmS2_S2_S2_S1__param_4];
	ld.param.u64 	%rd47, [_ZN4micm4cuda22AddForcingTerms_kernelEPdS1_S1_iiiPmS2_S2_S2_S1__param_6];
	ld.param.u64 	%rd53, [_ZN4micm4cuda22AddForcingTerms_kernelEPdS1_S1_iiiPmS2_S2_S2_S1__param_7];
	ld.param.u64 	%rd48, [_ZN4micm4cuda22AddForcingTerms_kernelEPdS1_S1_iiiPmS2_S2_S2_S1__param_8];
	ld.param.u64 	%rd49, [_ZN4micm4cuda22AddForcingTerms_kernelEPdS1_S1_iiiPmS2_S2_S2_S1__param_9];
	ld.param.u64 	%rd50, [_ZN4micm4cuda22AddForcingTerms_kernelEPdS1_S1_iiiPmS2_S2_S2_S1__param_10];
	cvta.to.global.u64 	%rd1, %rd51;
	cvta.to.global.u64 	%rd2, %rd53;
	cvta.to.global.u64 	%rd3, %rd52;
	mov.u32 	%r2, %ctaid.x;
	mov.u32 	%r3, %ntid.x;
	mov.u32 	%r4, %tid.x;
	mad.lo.s32 	%r5, %r2, %r3, %r4;
	cvt.u64.u32 	%rd4, %r5;
	setp.ge.u64 	%p1, %rd4, %rd5;
	@%p1 bra 	$L__BB0_23;
	setp.eq.s32 	%p2, %r1, 0;
	@%p2 bra 	$L__BB0_23;
	cvta.to.global.u64 	%rd6, %rd46;
	cvta.to.global.u64 	%rd7, %rd47;
	cvta.to.global.u64 	%rd8, %rd48;
	cvta.to.global.u64 	%rd9, %rd49;
	cvta.to.global.u64 	%rd10, %rd50;
	cvt.s64.s32 	%rd11, %r1;
	mov.b64 	%rd155, 0;
	mov.u64 	%rd156, %rd155;
	mov.u64 	%rd157, %rd155;
	mov.u64 	%rd158, %rd155;
$L__BB0_3:
	mad.lo.s64 	%rd55, %rd155, %rd5, %rd4;
	shl.b64 	%rd56, %rd55, 3;
	add.s64 	%rd57, %rd6, %rd56;
	ld.global.f64 	%fd54, [%rd57];
	shl.b64 	%rd58, %rd155, 3;
	add.s64 	%rd16, %rd7, %rd58;
	ld.global.u64 	%rd17, [%rd16];
	setp.eq.s64 	%p3, %rd17, 0;
	@%p3 bra 	$L__BB0_15;
	and.b64  	%rd18, %rd17, 7;
	setp.lt.u64 	%p4, %rd17, 8;
	mov.b64 	%rd159, 0;
	@%p4 bra 	$L__BB0_7;
	and.b64  	%rd159, %rd17, -8;
	shl.b64 	%rd60, %rd158, 3;
	add.s64 	%rd61, %rd2, %rd60;
	add.s64 	%rd162, %rd61, 32;
	mov.u64 	%rd163, %rd159;
$L__BB0_6:
	.pragma "nounroll";
	ld.global.u64 	%rd62, [%rd162+-32];
	mad.lo.s64 	%rd63, %rd62, %rd5, %rd4;
	shl.b64 	%rd64, %rd63, 3;
	add.s64 	%rd65, %rd1, %rd64;
	ld.global.f64 	%fd15, [%rd65];
	mul.f64 	%fd16, %fd54, %fd15;
	ld.global.u64 	%rd66, [%rd162+-24];
	mad.lo.s64 	%rd67, %rd66, %rd5, %rd4;
	shl.b64 	%rd68, %rd67, 3;
	add.s64 	%rd69, %rd1, %rd68;
	ld.global.f64 	%fd17, [%rd69];
	mul.f64 	%fd18, %fd16, %fd17;
	ld.global.u64 	%rd70, [%rd162+-16];
	mad.lo.s64 	%rd71, %rd70, %rd5, %rd4;
	shl.b64 	%rd72, %rd71, 3;
	add.s64 	%rd73, %rd1, %rd72;
	ld.global.f64 	%fd19, [%rd73];
	mul.f64 	%fd20, %fd18, %fd19;
	ld.global.u64 	%rd74, [%rd162+-8];
	mad.lo.s64 	%rd75, %rd74, %rd5, %rd4;
	shl.b64 	%rd76, %rd75, 3;
	add.s64 	%rd77, %rd1, %rd76;
	ld.global.f64 	%fd21, [%rd77];
	mul.f64 	%fd22, %fd20, %fd21;
	ld.global.u64 	%rd78, [%rd162];
	mad.lo.s64 	%rd79, %rd78, %rd5, %rd4;
	shl.b64 	%rd80, %rd79, 3;
	add.s64 	%rd81, %rd1, %rd80;
	ld.global.f64 	%fd23, [%rd81];
	mul.f64 	%fd24, %fd22, %fd23;
	ld.global.u64 	%rd82, [%rd162+8];
	mad.lo.s64 	%rd83, %rd82, %rd5, %rd4;
	shl.b64 	%rd84, %rd83, 3;
	add.s64 	%rd85, %rd1, %rd84;
	ld.global.f64 	%fd25, [%rd85];
	mul.f64 	%fd26, %fd24, %fd25;
	ld.global.u64 	%rd86, [%rd162+16];
	mad.lo.s64 	%rd87, %rd86, %rd5, %rd4;
	shl.b64 	%rd88, %rd87, 3;
	add.s64 	%rd89, %rd1, %rd88;
	ld.global.f64 	%fd27, [%rd89];
	mul.f64 	%fd28, %fd26, %fd27;
	ld.global.u64 	%rd90, [%rd162+24];
	mad.lo.s64 	%rd91, %rd90, %rd5, %rd4;
	shl.b64 	%rd92, %rd91, 3;
	add.s64 	%rd93, %rd1, %rd92;
	ld.global.f64 	%fd29, [%rd93];
	mul.f64 	%fd54, %fd28, %fd29;
	add.s64 	%rd163, %rd163, -8;
	add.s64 	%rd162, %rd162, 64;
	setp.eq.s64 	%p5, %rd163, 0;
	@%p5 bra 	$L__BB0_7;
	bra.uni 	$L__BB0_6;
$L__BB0_7:
	setp.eq.s64 	%p6, %rd18, 0;
	@%p6 bra 	$L__BB0_15;
	and.b64  	%rd22, %rd17, 3;
	setp.lt.u64 	%p7, %rd18, 4;
	@%p7 bra 	$L__BB0_10;
	add.s64 	%rd94, %rd159, %rd158;
	shl.b64 	%rd95, %rd94, 3;
	add.s64 	%rd96, %rd2, %rd95;
	ld.global.u64 	%rd97, [%rd96];
	mad.lo.s64 	%rd98, %rd97, %rd5, %rd4;
	shl.b64 	%rd99, %rd98, 3;
	add.s64 	%rd100, %rd1, %rd99;
	ld.global.f64 	%fd31, [%rd100];
	mul.f64 	%fd32, %fd54, %fd31;
	ld.global.u64 	%rd101, [%rd96+8];
	mad.lo.s64 	%rd102, %rd101, %rd5, %rd4;
	shl.b64 	%rd103, %rd102, 3;
	add.s64 	%rd104, %rd1, %rd103;
	ld.global.f64 	%fd33, [%rd104];
	mul.f64 	%fd34, %fd32, %fd33;
	ld.global.u64 	%rd105, [%rd96+16];
	mad.lo.s64 	%rd106, %rd105, %rd5, %rd4;
	shl.b64 	%rd107, %rd106, 3;
	add.s64 	%rd108, %rd1, %rd107;
	ld.global.f64 	%fd35, [%rd108];
	mul.f64 	%fd36, %fd34, %fd35;
	ld.global.u64 	%rd109, [%rd96+24];
	mad.lo.s64 	%rd110, %rd109, %rd5, %rd4;
	shl.b64 	%rd111, %rd110, 3;
	add.s64 	%rd112, %rd1, %rd111;
	ld.global.f64 	%fd37, [%rd112];
	mul.f64 	%fd54, %fd36, %fd37;
	add.s64 	%rd159, %rd159, 4;
$L__BB0_10:
	setp.eq.s64 	%p8, %rd22, 0;
	@%p8 bra 	$L__BB0_15;
	setp.eq.s64 	%p9, %rd22, 1;
	@%p9 bra 	$L__BB0_13;
	add.s64 	%rd113, %rd159, %rd158;
	shl.b64 	%rd114, %rd113, 3;
	add.s64 	%rd115, %rd2, %rd114;
	ld.global.u64 	%rd116, [%rd115];
	mad.lo.s64 	%rd117, %rd116, %rd5, %rd4;
	shl.b64 	%rd118, %rd117, 3;
	add.s64 	%rd119, %rd1, %rd118;
	ld.global.f64 	%fd39, [%rd119];
	mul.f64 	%fd40, %fd54, %fd39;
	ld.global.u64 	%rd120, [%rd115+8];
	mad.lo.s64 	%rd121, %rd120, %rd5, %rd4;
	shl.b64 	%rd122, %rd121, 3;
	add.s64 	%rd123, %rd1, %rd122;
	ld.global.f64 	%fd41, [%rd123];
	mul.f64 	%fd54, %fd40, %fd41;
	add.s64 	%rd159, %rd159, 2;
$L__BB0_13:
	and.b64  	%rd124, %rd17, 1;
	setp.eq.b64 	%p10, %rd124, 1;
	not.pred 	%p11, %p10;
	@%p11 bra 	$L__BB0_15;
	add.s64 	%rd125, %rd159, %rd158;
	shl.b64 	%rd126, %rd125, 3;
	add.s64 	%rd127, %rd2, %rd126;
	ld.global.u64 	%rd128, [%rd127];
	mad.lo.s64 	%rd129, %rd128, %rd5, %rd4;
	shl.b64 	%rd130, %rd129, 3;
	add.s64 	%rd131, %rd1, %rd130;
	ld.global.f64 	%fd42, [%rd131];
	mul.f64 	%fd54, %fd54, %fd42;
$L__BB0_15:
	mov.b64 	%rd168, 0;
	@%p3 bra 	$L__BB0_18;
	mov.b64 	%rd165, 0;
$L__BB0_17:
	add.s64 	%rd134, %rd165, %rd158;
	shl.b64 	%rd135, %rd134, 3;
	add.s64 	%rd136, %rd2, %rd135;
	ld.global.u64 	%rd137, [%rd136];
	mad.lo.s64 	%rd138, %rd137, %rd5, %rd4;
	shl.b64 	%rd139, %rd138, 3;
	add.s64 	%rd140, %rd3, %rd139;
	ld.global.f64 	%fd43, [%rd140];
	sub.f64 	%fd44, %fd43, %fd54;
	st.global.f64 	[%rd140], %fd44;
	add.s64 	%rd165, %rd165, 1;
	ld.global.u64 	%rd168, [%rd16];
	setp.lt.u64 	%p13, %rd165, %rd168;
	@%p13 bra 	$L__BB0_17;
$L__BB0_18:
	shl.b64 	%rd142, %rd155, 3;
	add.s64 	%rd32, %rd8, %rd142;
	ld.global.u64 	%rd143, [%rd32];
	setp.eq.s64 	%p14, %rd143, 0;
	mov.b64 	%rd167, 0;
	@%p14 bra 	$L__BB0_22;
	mov.b64 	%rd166, 0;
$L__BB0_20:
	add.s64 	%rd145, %rd166, %rd157;
	shl.b64 	%rd146, %rd145, 3;
	add.s64 	%rd147, %rd9, %rd146;
	ld.global.u64 	%rd148, [%rd147];
	mad.lo.s64 	%rd149, %rd148, %rd5, %rd4;
	add.s64 	%rd150, %rd166, %rd156;
	shl.b64 	%rd151, %rd150, 3;
	add.s64 	%rd152, %rd10, %rd151;
	ld.global.f64 	%fd45, [%rd152];
	shl.b64 	%rd153, %rd149, 3;
	add.s64 	%rd154, %rd3, %rd153;
	ld.global.f64 	%fd46, [%rd154];
	fma.rn.f64 	%fd47, %fd54, %fd45, %fd46;
	st.global.f64 	[%rd154], %fd47;
	add.s64 	%rd166, %rd166, 1;
	ld.global.u64 	%rd167, [%rd32];
	setp.lt.u64 	%p15, %rd166, %rd167;
	@%p15 bra 	$L__BB0_20;
	ld.global.u64 	%rd168, [%rd16];
$L__BB0_22:
	add.s64 	%rd158, %rd168, %rd158;
	add.s64 	%rd157, %rd167, %rd157;
	add.s64 	%rd156, %rd167, %rd156;
	add.s64 	%rd155, %rd155, 1;
	setp.ne.s64 	%p16, %rd155, %rd11;
	@%p16 bra 	$L__BB0_3;
$L__BB0_23:
	ret;

}
	// .globl	_ZN4micm4cuda23AddJacobianTerms_kernelEPdS1_S1_iiiPmS2_S2_S2_S2_S2_S1_S2_S2_m
.visible .entry _ZN4micm4cuda23AddJacobianTerms_kernelEPdS1_S1_iiiPmS2_S2_S2_S2_S2_S1_S2_S2_m(
	.param .u64 .ptr .align 1 _ZN4micm4cuda23AddJacobianTerms_kernelEPdS1_S1_iiiPmS2_S2_S2_S2_S2_S1_S2_S2_m_param_0,
	.param .u64 .ptr .align 1 _ZN4micm4cuda23AddJacobianTerms_kernelEPdS1_S1_iiiPmS2_S2_S2_S2_S2_S1_S2_S2_m_param_1,
	.param .u64 .ptr .align 1 _ZN4micm4cuda23AddJacobianTerms_kernelEPdS1_S1_iiiPmS2_S2_S2_S2_S2_S1_S2_S2_m_param_2,
	.param .u32 _ZN4micm4cuda23AddJacobianTerms_kernelEPdS1_S1_iiiPmS2_S2_S2_S2_S2_S1_S2_S2_m_param_3,
	.param .u32 _ZN4micm4cuda23AddJacobianTerms_kernelEPdS1_S1_iiiPmS2_S2_S2_S2_S2_S1_S2_S2_m_param_4,
	.param .u32 _ZN4micm4cuda23AddJacobianTerms_kernelEPdS1_S1_iiiPmS2_S2_S2_S2_S2_S1_S2_S2_m_param_5,
	.param .u64 .ptr .align 1 _ZN4micm4cuda23AddJacobianTerms_kernelEPdS1_S1_iiiPmS2_S2_S2_S2_S2_S1_S2_S2_m_param_6,
	.param .u64 .ptr .align 1 _ZN4micm4cuda23AddJacobianTerms_kernelEPdS1_S1_iiiPmS2_S2_S2_S2_S2_S1_S2_S2_m_param_7,
	.param .u64 .ptr .align 1 _ZN4micm4cuda23AddJacobianTerms_kernelEPdS1_S1_iiiPmS2_S2_S2_S2_S2_S1_S2_S2_m_param_8,
	.param .u64 .ptr .align 1 _ZN4micm4cuda23AddJacobianTerms_kernelEPdS1_S1_iiiPmS2_S2_S2_S2_S2_S1_S2_S2_m_param_9,
	.param .u64 .ptr .align 1 _ZN4micm4cuda23AddJacobianTerms_kernelEPdS1_S1_iiiPmS2_S2_S2_S2_S2_S1_S2_S2_m_param_10,
	.param .u64 .ptr .align 1 _ZN4micm4cuda23AddJacobianTerms_kernelEPdS1_S1_iiiPmS2_S2_S2_S2_S2_S1_S2_S2_m_param_11,
	.param .u64 .ptr .align 1 _ZN4micm4cuda23AddJacobianTerms_kernelEPdS1_S1_iiiPmS2_S2_S2_S2_S2_S1_S2_S2_m_param_12,
	.param .u64 .ptr .align 1 _ZN4micm4cuda23AddJacobianTerms_kernelEPdS1_S1_iiiPmS2_S2_S2_S2_S2_S1_S2_S2_m_param_13,
	.param .u64 .ptr .align 1 _ZN4micm4cuda23AddJacobianTerms_kernelEPdS1_S1_iiiPmS2_S2_S2_S2_S2_S1_S2_S2_m_param_14,
	.param .u64 _ZN4micm4cuda23AddJacobianTerms_kernelEPdS1_S1_iiiPmS2_S2_S2_S2_S2_S1_S2_S2_m_param_15
)
{
	.local .align 8 .b8 	__local_depot1[8];
	.reg .b64 	%SP;
	.reg .b64 	%SPL;
	.reg .pred 	%p<2>;
	.reg .b32 	%r<12>;
	.reg .b64 	%rd<9>;

	mov.u64 	%SPL, __local_depot1;
	cvta.local.u64 	%SP, %SPL;
	ld.param.u32 	%r3, [_ZN4micm4cuda23AddJacobianTerms_kernelEPdS1_S1_iiiPmS2_S2_S2_S2_S2_S1_S2_S2_m_param_3];
	ld.param.u32 	%r2, [_ZN4micm4cuda23AddJacobianTerms_kernelEPdS1_S1_iiiPmS2_S2_S2_S2_S2_S1_S2_S2_m_param_4];
	ld.param.u64 	%rd1, [_ZN4micm4cuda23AddJacobianTerms_kernelEPdS1_S1_iiiPmS2_S2_S2_S2_S2_S1_S2_S2_m_param_6];
	mov.u32 	%r4, %ctaid.x;
	mov.u32 	%r5, %ntid.x;
	mov.u32 	%r6, %tid.x;
	mad.lo.s32 	%r1, %r4, %r5, %r6;
	mul.lo.s32 	%r7, %r2, %r3;
	setp.ge.s32 	%p1, %r1, %r7;
	@%p1 bra 	$L__BB1_2;
	add.u64 	%rd2, %SP, 0;
	add.u64 	%rd3, %SPL, 0;
	cvta.to.global.u64 	%rd4, %rd1;
	rem.s32 	%r8, %r1, %r2;
	mul.wide.s32 	%rd5, %r8, 8;
	add.s64 	%rd6, %rd4, %rd5;
	ld.global.u32 	%r9, [%rd6];
	st.local.v2.u32 	[%rd3], {%r1, %r9};
	mov.u64 	%rd7, $str;
	cvta.global.u64 	%rd8, %rd7;
	{ // callseq 0, 0
	.param .b64 param0;
	st.param.b64 	[param0], %rd8;
	.param .b64 param1;
	st.param.b64 	[param1], %rd2;
	.param .b32 retval0;
	call.uni (retval0), 
	vprintf, 
	(
	param0, 
	param1
	);
	ld.param.b32 	%r10, [retval0];
	} // callseq 0
$L__BB1_2:
	ret;

}


// ===== COMPILED SASS (sm_100) =====

	.target	sm_100

	.elftype	@"ET_EXEC"


//--------------------- .note.nv.tkinfo           --------------------------
	.section	.note.nv.tkinfo,"",@"SHT_NOTE"
	.sectionflags	@"SHF_NOTE_NV_TKINFO"
	.tkinfo
        /*0018*/ 	.word	0x00000002
        /*0030*/ 	.string	""
        /*0030*/ 	.string	"ptxas"
        /*0030*/ 	.string	"Cuda compilation tools, release 13.0, V13.0.88"
        /*0030*/ 	.string	"Build cuda_13.0.r13.0/compiler.36424714_0"
        /*0030*/ 	.string	"-arch sm_100 -m 64 "



//--------------------- .note.nv.cuinfo           --------------------------
	.section	.note.nv.cuinfo,"",@"SHT_NOTE"
	.sectionflags	@"SHF_NOTE_NV_CUINFO"
        /*0018*/ 	.short	0x0002
        /*001a*/ 	.short	0x0064
        /*001c*/ 	.short	0x0082
	.zero		2


//--------------------- .nv.info                  --------------------------
	.section	.nv.info,"",@"SHT_CUDA_INFO"
	.align	4


	//----- nvinfo : EIATTR_REGCOUNT
	.align		4
        /*0000*/ 	.byte	0x04, 0x2f
        /*0002*/ 	.short	(.L_2 - .L_1)
	.align		4
.L_1:
        /*0004*/ 	.word	index@(_ZN4micm4cuda22AddForcingTerms_kernelEPdS1_S1_iiiPmS2_S2_S2_S1_)
        /*0008*/ 	.word	0x00000028


	//----- nvinfo : EIATTR_FRAME_SIZE
	.align		4
.L_2:
        /*000c*/ 	.byte	0x04, 0x11
        /*000e*/ 	.short	(.L_4 - .L_3)
	.align		4
.L_3:
        /*0010*/ 	.word	index@(_ZN4micm4cuda22AddForcingTerms_kernelEPdS1_S1_iiiPmS2_S2_S2_S1_)
        /*0014*/ 	.word	0x00000000


	//----- nvinfo : EIATTR_REGCOUNT
	.align		4
.L_4:
        /*0018*/ 	.byte	0x04, 0x2f
        /*001a*/ 	.short	(.L_6 - .L_5)
	.align		4
.L_5:
        /*001c*/ 	.word	index@(_ZN4micm4cuda23AddJacobianTerms_kernelEPdS1_S1_iiiPmS2_S2_S2_S2_S2_S1_S2_S2_m)
        /*0020*/ 	.word	0x00000018


	//----- nvinfo : EIATTR_FRAME_SIZE
	.align		4
.L_6:
        /*0024*/ 	.byte	0x04, 0x11
        /*0026*/ 	.short	(.L_8 - .L_7)
	.align		4
.L_7:
        /*0028*/ 	.word	index@(_ZN4micm4cuda23AddJacobianTerms_kernelEPdS1_S1_iiiPmS2_S2_S2_S2_S2_S1_S2_S2_m)
        /*002c*/ 	.word	0x00000008


	//----- nvinfo : EIATTR_MIN_STACK_SIZE
	.align		4
.L_8:
        /*0030*/ 	.byte	0x04, 0x12
        /*0032*/ 	.short	(.L_10 - .L_9)
	.align		4
.L_9:
        /*0034*/ 	.word	index@(_ZN4micm4cuda23AddJacobianTerms_kernelEPdS1_S1_iiiPmS2_S2_S2_S2_S2_S1_S2_S2_m)
        /*0038*/ 	.word	0x00000008


	//----- nvinfo : EIATTR_MIN_STACK_SIZE
	.align		4
.L_10:
        /*003c*/ 	.byte	0x04, 0x12
        /*003e*/ 	.short	(.L_12 - .L_11)
	.align		4
.L_11:
        /*0040*/ 	.word	index@(_ZN4micm4cuda22AddForcingTerms_kernelEPdS1_S1_iiiPmS2_S2_S2_S1_)
        /*0044*/ 	.word	0x00000000
.L_12:


//--------------------- .nv.compat                --------------------------
	.section	.nv.compat,"",@"SHT_CUDA_COMPAT_INFO"
	.align	4
        /*0000*/ 	.byte	0x02, 0x09, 0x00, 0x00, 0x02, 0x02, 0x01, 0x00, 0x02, 0x05, 0x05, 0x00, 0x03, 0x07, 0x01, 0x01
        /*0010*/ 	.byte	0x02, 0x03, 0x00, 0x00, 0x02, 0x06, 0x01, 0x00, 0x04, 0x0b, 0x08, 0x00, 0x01, 0x00, 0x00, 0x00
        /*0020*/ 	.byte	0x00, 0x00, 0x00, 0x00


//--------------------- .nv.info._ZN4micm4cuda23AddJacobianTerms_kernelEPdS1_S1_iiiPmS2_S2_S2_S2_S2_S1_S2_S2_m --------------------------
	.section	.nv.info._ZN4micm4cuda23AddJacobianTerms_kernelEPdS1_S1_iiiPmS2_S2_S2_S2_S2_S1_S2_S2_m,"",@"SHT_CUDA_INFO"
	.sectionflags	@""
	.align	4


	//----- nvinfo : EIATTR_CUDA_API_VERSION
	.align		4
        /*0000*/ 	.byte	0x04, 0x37
        /*0002*/ 	.short	(.L_14 - .L_13)
.L_13:
        /*0004*/ 	.word	0x00000082


	//----- nvinfo : EIATTR_KPARAM_INFO
	.align		4
.L_14:
        /*0008*/ 	.byte	0x04, 0x17
        /*000a*/ 	.short	(.L_16 - .L_15)
.L_15:
        /*000c*/ 	.word	0x00000000
        /*0010*/ 	.short	0x000f
        /*0012*/ 	.short	0x0070
        /*0014*/ 	.byte	0x00, 0xf0, 0x21, 0x00


	//----- nvinfo : EIATTR_KPARAM_INFO
	.align		4
.L_16:
        /*0018*/ 	.byte	0x04, 0x17
        /*001a*/ 	.short	(.L_18 - .L_17)
.L_17:
        /*001c*/ 	.word	0x00000000
        /*0020*/ 	.short	0x000e
        /*0022*/ 	.short	0x0068
        /*0024*/ 	.byte	0x00, 0xf5, 0x21, 0x00


	//----- nvinfo : EIATTR_KPARAM_INFO
	.align		4
.L_18:
        /*0028*/ 	.byte	0x04, 0x17
        /*002a*/ 	.short	(.L_20 - .L_19)
.L_19:
        /*002c*/ 	.word	0x00000000
        /*0030*/ 	.short	0x000d
        /*0032*/ 	.short	0x0060
        /*0034*/ 	.byte	0x00, 0xf5, 0x21, 0x00


	//----- nvinfo : EIATTR_KPARAM_INFO
	.align		4
.L_20:
        /*0038*/ 	.byte	0x04, 0x17
        /*003a*/ 	.short	(.L_22 - .L_21)
.L_21:
        /*003c*/ 	.word	0x00000000
        /*0040*/ 	.short	0x000c
        /*0042*/ 	.short	0x0058
        /*0044*/ 	.byte	0x00, 0xf5, 0x21, 0x00


	//----- nvinfo : EIATTR_KPARAM_INFO
	.align		4
.L_22:
        /*0048*/ 	.byte	0x04, 0x17
        /*004a*/ 	.short	(.L_24 - .L_23)
.L_23:
        /*004c*/ 	.word	0x00000000
        /*0050*/ 	.short	0x000b
        /*0052*/ 	.short	0x0050
        /*0054*/ 	.byte	0x00, 0xf5, 0x21, 0x00


	//----- nvinfo : EIATTR_KPARAM_INFO
	.align		4
.L_24:
        /*0058*/ 	.byte	0x04, 0x17
        /*005a*/ 	.short	(.L_26 - .L_25)
.L_25:
        /*005c*/ 	.word	0x00000000
        /*0060*/ 	.short	0x000a
        /*0062*/ 	.short	0x0048
        /*0064*/ 	.byte	0x00, 0xf5, 0x21, 0x00


	//----- nvinfo : EIATTR_KPARAM_INFO
	.align		4
.L_26:
        /*0068*/ 	.byte	0x04, 0x17
        /*006a*/ 	.short	(.L_28 - .L_27)
.L_27:
        /*006c*/ 	.word	0x00000000
        /*0070*/ 	.short	0x0009
        /*0072*/ 	.short	0x0040
        /*0074*/ 	.byte	0x00, 0xf5, 0x21, 0x00


	//----- nvinfo : EIATTR_KPARAM_INFO
	.align		4
.L_28:
        /*0078*/ 	.byte	0x04, 0x17
        /*007a*/ 	.short	(.L_30 - .L_29)
.L_29:
        /*007c*/ 	.word	0x00000000
        /*0080*/ 	.short	0x0008
        /*0082*/ 	.short	0x0038
        /*0084*/ 	.byte	0x00, 0xf5, 0x21, 0x00


	//----- nvinfo : EIATTR_KPARAM_INFO
	.align		4
.L_30:
        /*0088*/ 	.byte	0x04, 0x17
        /*008a*/ 	.short	(.L_32 - .L_31)
.L_31:
        /*008c*/ 	.word	0x00000000
        /*0090*/ 	.short	0x0007
        /*0092*/ 	.short	0x0030
        /*0094*/ 	.byte	0x00, 0xf5, 0x21, 0x00


	//----- nvinfo : EIATTR_KPARAM_INFO
	.align		4
.L_32:
        /*0098*/ 	.byte	0x04, 0x17
        /*009a*/ 	.short	(.L_34 - .L_33)
.L_33:
        /*009c*/ 	.word	0x00000000
        /*00a0*/ 	.short	0x0006
        /*00a2*/ 	.short	0x0028
        /*00a4*/ 	.byte	0x00, 0xf5, 0x21, 0x00


	//----- nvinfo : EIATTR_KPARAM_INFO
	.align		4
.L_34:
        /*00a8*/ 	.byte	0x04, 0x17
        /*00aa*/ 	.short	(.L_36 - .L_35)
.L_35:
        /*00ac*/ 	.word	0x00000000
        /*00b0*/ 	.short	0x0005
        /*00b2*/ 	.short	0x0020
        /*00b4*/ 	.byte	0x00, 0xf0, 0x11, 0x00


	//----- nvinfo : EIATTR_KPARAM_INFO
	.align		4
.L_36:
        /*00b8*/ 	.byte	0x04, 0x17
        /*00ba*/ 	.short	(.L_38 - .L_37)
.L_37:
        /*00bc*/ 	.word	0x00000000
        /*00c0*/ 	.short	0x0004
        /*00c2*/ 	.short	0x001c
        /*00c4*/ 	.byte	0x00, 0xf0, 0x11, 0x00


	//----- nvinfo : EIATTR_KPARAM_INFO
	.align		4
.L_38:
        /*00c8*/ 	.byte	0x04, 0x17
        /*00ca*/ 	.short	(.L_40 - .L_39)
.L_39:
        /*00cc*/ 	.word	0x00000000
        /*00d0*/ 	.short	0x0003
        /*00d2*/ 	.short	0x0018
        /*00d4*/ 	.byte	0x00, 0xf0, 0x11, 0x00


	//----- nvinfo : EIATTR_KPARAM_INFO
	.align		4
.L_40:
        /*00d8*/ 	.byte	0x04, 0x17
        /*00da*/ 	.short	(.L_42 - .L_41)
.L_41:
        /*00dc*/ 	.word	0x00000000
        /*00e0*/ 	.short	0x0002
        /*00e2*/ 	.short	0x0010
        /*00e4*/ 	.byte	0x00, 0xf5, 0x21, 0x00


	//----- nvinfo : EIATTR_KPARAM_INFO
	.align		4
.L_42:
        /*00e8*/ 	.byte	0x04, 0x17
        /*00ea*/ 	.short	(.L_44 - .L_43)
.L_43:
        /*00ec*/ 	.word	0x00000000
        /*00f0*/ 	.short	0x0001
        /*00f2*/ 	.short	0x0008
        /*00f4*/ 	.byte	0x00, 0xf5, 0x21, 0x00


	//----- nvinfo : EIATTR_KPARAM_INFO
	.align		4
.L_44:
        /*00f8*/ 	.byte	0x04, 0x17
        /*00fa*/ 	.short	(.L_46 - .L_45)
.L_45:
        /*00fc*/ 	.word	0x00000000
        /*0100*/ 	.short	0x0000
        /*0102*/ 	.short	0x0000
        /*0104*/ 	.byte	0x00, 0xf5, 0x21, 0x00


	//----- nvinfo : EIATTR_SPARSE_MMA_MASK
	.align		4
.L_46:
        /*0108*/ 	.byte	0x03, 0x50
        /*010a*/ 	.short	0x0000


	//----- nvinfo : EIATTR_MAXREG_COUNT
	.align		4
        /*010c*/ 	.byte	0x03, 0x1b
        /*010e*/ 	.short	0x00ff


	//----- nvinfo : EIATTR_EXTERNS
	.align		4
        /*0110*/ 	.byte	0x04, 0x0f
        /*0112*/ 	.short	(.L_48 - .L_47)


	//   ....[0]....
	.align		4
.L_47:
        /*0114*/ 	.word	index@(vprintf)


	//----- nvinfo : EIATTR_MERCURY_ISA_VERSION
	.align		4
.L_48:
        /*0118*/ 	.byte	0x03, 0x5f
        /*011a*/ 	.short	0x0101


	//----- nvinfo : EIATTR_VRC_CTA_INIT_COUNT
	.align		4
        /*011c*/ 	.byte	0x02, 0x4a
	.zero		1
	.zero		1


	//----- nvinfo : EIATTR_SYSCALL_OFFSETS
	.align		4
        /*0120*/ 	.byte	0x04, 0x46
        /*0122*/ 	.short	(.L_50 - .L_49)


	//   ....[0]....
.L_49:
        /*0124*/ 	.word	0x000002e0


	//----- nvinfo : EIATTR_EXIT_INSTR_OFFSETS
	.align		4
.L_50:
        /*0128*/ 	.byte	0x04, 0x1c
        /*012a*/ 	.short	(.L_52 - .L_51)


	//   ....[0]....
.L_51:
        /*012c*/ 	.word	0x000000d0


	//   ....[1]....
        /*0130*/ 	.word	0x000002f0


	//----- nvinfo : EIATTR_CRS_STACK_SIZE
	.align		4
.L_52:
        /*0134*/ 	.byte	0x04, 0x1e
        /*0136*/ 	.short	(.L_54 - .L_53)
.L_53:
        /*0138*/ 	.word	0x00000000


	//----- nvinfo : EIATTR_CBANK_PARAM_SIZE
	.align		4
.L_54:
        /*013c*/ 	.byte	0x03, 0x19
        /*013e*/ 	.short	0x0078


	//----- nvinfo : EIATTR_PARAM_CBANK
	.align		4
        /*0140*/ 	.byte	0x04, 0x0a
        /*0142*/ 	.short	(.L_56 - .L_55)
	.align		4
.L_55:
        /*0144*/ 	.word	index@(.nv.constant0._ZN4micm4cuda23AddJacobianTerms_kernelEPdS1_S1_iiiPmS2_S2_S2_S2_S2_S1_S2_S2_m)
        /*0148*/ 	.short	0x0380
        /*014a*/ 	.short	0x0078


	//----- nvinfo : EIATTR_SW_WAR
	.align		4
.L_56:
        /*014c*/ 	.byte	0x04, 0x36
        /*014e*/ 	.short	(.L_58 - .L_57)
.L_57:
        /*0150*/ 	.word	0x00000008
.L_58:


//--------------------- .nv.info._ZN4micm4cuda22AddForcingTerms_kernelEPdS1_S1_iiiPmS2_S2_S2_S1_ --------------------------
	.section	.nv.info._ZN4micm4cuda22AddForcingTerms_kernelEPdS1_S1_iiiPmS2_S2_S2_S1_,"",@"SHT_CUDA_INFO"
	.sectionflags	@""
	.align	4


	//----- nvinfo : EIATTR_CUDA_API_VERSION
	.align		4
        /*0000*/ 	.byte	0x04, 0x37
        /*0002*/ 	.short	(.L_60 - .L_59)
.L_59:
        /*0004*/ 	.word	0x00000082


	//----- nvinfo : EIATTR_KPARAM_INFO
	.align		4
.L_60:
        /*0008*/ 	.byte	0x04, 0x17
        /*000a*/ 	.short	(.L_62 - .L_61)
.L_61:
        /*000c*/ 	.word	0x00000000
        /*0010*/ 	.short	0x000a
        /*0012*/ 	.short	0x0048
        /*0014*/ 	.byte	0x00, 0xf5, 0x21, 0x00


	//----- nvinfo : EIATTR_KPARAM_INFO
	.align		4
.L_62:
        /*0018*/ 	.byte	0x04, 0x17
        /*001a*/ 	.short	(.L_64 - .L_63)
.L_63:
        /*001c*/ 	.word	0x00000000
        /*0020*/ 	.short	0x0009
        /*0022*/ 	.short	0x0040
        /*0024*/ 	.byte	0x00, 0xf5, 0x21, 0x00


	//----- nvinfo : EIATTR_KPARAM_INFO
	.align		4
.L_64:
        /*0028*/ 	.byte	0x04, 0x17
        /*002a*/ 	.short	(.L_66 - .L_65)
.L_65:
        /*002c*/ 	.word	0x00000000
        /*0030*/ 	.short	0x0008
        /*0032*/ 	.short	0x0038
        /*0034*/ 	.byte	0x00, 0xf5, 0x21, 0x00


	//----- nvinfo : EIATTR_KPARAM_INFO
	.align		4
.L_66:
        /*0038*/ 	.byte	0x04, 0x17
        /*003a*/ 	.short	(.L_68 - .L_67)
.L_67:
        /*003c*/ 	.word	0x00000000
        /*0040*/ 	.short	0x0007
        /*0042*/ 	.short	0x0030
        /*0044*/ 	.byte	0x00, 0xf5, 0x21, 0x00


	//----- nvinfo : EIATTR_KPARAM_INFO
	.align		4
.L_68:
        /*0048*/ 	.byte	0x04, 0x17
        /*004a*/ 	.short	(.L_70 - .L_69)
.L_69:
        /*004c*/ 	.word	0x00000000
        /*0050*/ 	.short	0x0006
        /*0052*/ 	.short	0x0028
        /*0054*/ 	.byte	0x00, 0xf5, 0x21, 0x00


	//----- nvinfo : EIATTR_KPARAM_INFO
	.align		4
.L_70:
        /*0058*/ 	.byte	0x04, 0x17
        /*005a*/ 	.short	(.L_72 - .L_71)
.L_71:
        /*005c*/ 	.word	0x00000000
        /*0060*/ 	.short	0x0005
        /*0062*/ 	.short	0x0020
        /*0064*/ 	.byte	0x00, 0xf0, 0x11, 0x00


	//----- nvinfo : EIATTR_KPARAM_INFO
	.align		4
.L_72:
        /*0068*/ 	.byte	0x04, 0x17
        /*006a*/ 	.short	(.L_74 - .L_73)
.L_73:
        /*006c*/ 	.word	0x00000000
        /*0070*/ 	.short	0x0004
        /*0072*/ 	.short	0x001c
        /*0074*/ 	.byte	0x00, 0xf0, 0x11, 0x00


	//----- nvinfo : EIATTR_KPARAM_INFO
	.align		4
.L_74:
        /*0078*/ 	.byte	0x04, 0x17
        /*007a*/ 	.short	(.L_76 - .L_75)
.L_75:
        /*007c*/ 	.word	0x00000000
        /*0080*/ 	.short	0x0003
        /*0082*/ 	.short	0x0018
        /*0084*/ 	.byte	0x00, 0xf0, 0x11, 0x00


	//----- nvinfo : EIATTR_KPARAM_INFO
	.align		4
.L_76:
        /*0088*/ 	.byte	0x04, 0x17
        /*008a*/ 	.short	(.L_78 - .L_77)
.L_77:
        /*008c*/ 	.word	0x00000000
        /*0090*/ 	.short	0x0002
        /*0092*/ 	.short	0x0010
        /*0094*/ 	.byte	0x00, 0xf5, 0x21, 0x00


	//----- nvinfo : EIATTR_KPARAM_INFO
	.align		4
.L_78:
        /*0098*/ 	.byte	0x04, 0x17
        /*009a*/ 	.short	(.L_80 - .L_79)
.L_79:
        /*009c*/ 	.word	0x00000000
        /*00a0*/ 	.short	0x0001
        /*00a2*/ 	.short	0x0008
        /*00a4*/ 	.byte	0x00, 0xf5, 0x21, 0x00


	//----- nvinfo : EIATTR_KPARAM_INFO
	.align		4
.L_80:
        /*00a8*/ 	.byte	0x04, 0x17
        /*00aa*/ 	.short	(.L_82 - .L_81)
.L_81:
        /*00ac*/ 	.word	0x00000000
        /*00b0*/ 	.short	0x0000
        /*00b2*/ 	.short	0x0000
        /*00b4*/ 	.byte	0x00, 0xf5, 0x21, 0x00


	//----- nvinfo : EIATTR_SPARSE_MMA_MASK
	.align		4
.L_82:
        /*00b8*/ 	.byte	0x03, 0x50
        /*00ba*/ 	.short	0x0000


	//----- nvinfo : EIATTR_MAXREG_COUNT
	.align		4
        /*00bc*/ 	.byte	0x03, 0x1b
        /*00be*/ 	.short	0x00ff


	//----- nvinfo : EIATTR_MERCURY_ISA_VERSION
	.align		4
        /*00c0*/ 	.byte	0x03, 0x5f
        /*00c2*/ 	.short	0x0101


	//----- nvinfo : EIATTR_VRC_CTA_INIT_COUNT
	.align		4
        /*00c4*/ 	.byte	0x02, 0x4a
	.zero		1
	.zero		1


	//----- nvinfo : EIATTR_EXIT_INSTR_OFFSETS
	.align		4
        /*00c8*/ 	.byte	0x04, 0x1c
        /*00ca*/ 	.short	(.L_84 - .L_83)


	//   ....[0]....
.L_83:
        /*00cc*/ 	.word	0x00000090


	//   ....[1]....
        /*00d0*/ 	.word	0x000000c0


	//   ....[2]....
        /*00d4*/ 	.word	0x00001420


	//----- nvinfo : EIATTR_CBANK_PARAM_SIZE
	.align		4
.L_84:
        /*00d8*/ 	.byte	0x03, 0x19
        /*00da*/ 	.short	0x0050


	//----- nvinfo : EIATTR_PARAM_CBANK
	.align		4
        /*00dc*/ 	.byte	0x04, 0x0a
        /*00de*/ 	.short	(.L_86 - .L_85)
	.align		4
.L_85:
        /*00e0*/ 	.word	index@(.nv.constant0._ZN4micm4cuda22AddForcingTerms_kernelEPdS1_S1_iiiPmS2_S2_S2_S1_)
        /*00e4*/ 	.short	0x0380
        /*00e6*/ 	.short	0x0050


	//----- nvinfo : EIATTR_SW_WAR
	.align		4
.L_86:
        /*00e8*/ 	.byte	0x04, 0x36
        /*00ea*/ 	.short	(.L_88 - .L_87)
.L_87:
        /*00ec*/ 	.word	0x00000008
.L_88:


//--------------------- .nv.callgraph             --------------------------
	.section	.nv.callgraph,"",@"SHT_CUDA_CALLGRAPH"
	.align	4
	.sectionentsize	8
	.align		4
        /*0000*/ 	.word	0x00000000
	.align		4
        /*0004*/ 	.word	0xffffffff
	.align		4
        /*0008*/ 	.word	index@(_ZN4micm4cuda23AddJacobianTerms_kernelEPdS1_S1_iiiPmS2_S2_S2_S2_S2_S1_S2_S2_m)
	.align		4
        /*000c*/ 	.word	index@(vprintf)
	.align		4
        /*0010*/ 	.word	0x00000000
	.align		4
        /*0014*/ 	.word	0xfffffffe
	.align		4
        /*0018*/ 	.word	0x00000000
	.align		4
        /*001c*/ 	.word	0xfffffffd
	.align		4
        /*0020*/ 	.word	0x00000000
	.align		4
        /*0024*/ 	.word	0xfffffffc


//--------------------- .nv.constant4             --------------------------
	.section	.nv.constant4,"a",@progbits
	.align	8
	.align		8
.nv.constant4:
        /*0000*/ 	.dword	vprintf
	.align		8
        /*0008*/ 	.dword	$str


//--------------------- .text._ZN4micm4cuda23AddJacobianTerms_kernelEPdS1_S1_iiiPmS2_S2_S2_S2_S2_S1_S2_S2_m --------------------------
	.section	.text._ZN4micm4cuda23AddJacobianTerms_kernelEPdS1_S1_iiiPmS2_S2_S2_S2_S2_S1_S2_S2_m,"ax",@progbits
	.align	128
        .global         _ZN4micm4cuda23AddJacobianTerms_kernelEPdS1_S1_iiiPmS2_S2_S2_S2_S2_S1_S2_S2_m
        .type           _ZN4micm4cuda23AddJacobianTerms_kernelEPdS1_S1_iiiPmS2_S2_S2_S2_S2_S1_S2_S2_m,@function
        .size           _ZN4micm4cuda23AddJacobianTerms_kernelEPdS1_S1_iiiPmS2_S2_S2_S2_S2_S1_S2_S2_m,(.L_x_13 - _ZN4micm4cuda23AddJacobianTerms_kernelEPdS1_S1_iiiPmS2_S2_S2_S2_S2_S1_S2_S2_m)
        .other          _ZN4micm4cuda23AddJacobianTerms_kernelEPdS1_S1_iiiPmS2_S2_S2_S2_S2_S1_S2_S2_m,@"STO_CUDA_ENTRY STV_DEFAULT"
_ZN4micm4cuda23AddJacobianTerms_kernelEPdS1_S1_iiiPmS2_S2_S2_S2_S2_S1_S2_S2_m:
.text._ZN4micm4cuda23AddJacobianTerms_kernelEPdS1_S1_iiiPmS2_S2_S2_S2_S2_S1_S2_S2_m:
[----:B------:R-:W0:Y:S01]  /*0000*/  LDC R1, c[0x0][0x37c] ;  /* 0x0000df00ff017b82 */ /* 0x000e220000000800 */
[----:B------:R-:W1:Y:S01]  /*0010*/  S2R R7, SR_TID.X ;  /* 0x0000000000077919 */ /* 0x000e620000002100 */
[----:B------:R-:W2:Y:S06]  /*0020*/  LDCU UR5, c[0x0][0x2fc] ;  /* 0x00005f80ff0577ac */ /* 0x000eac0008000800 */
[----:B------:R-:W3:Y:S01]  /*0030*/  LDC.64 R2, c[0x0][0x398] ;  /* 0x0000e600ff027b82 */ /* 0x000ee20000000a00 */
[----:B0-----:R-:W-:Y:S01]  /*0040*/  VIADD R1, R1, 0xfffffff8 ;  /* 0xfffffff801017836 */ /* 0x001fe20000000000 */
[----:B------:R-:W0:Y:S06]  /*0050*/  LDCU UR4, c[0x0][0x2f8] ;  /* 0x00005f00ff0477ac */ /* 0x000e2c0008000800 */
[----:B------:R-:W1:Y:S08]  /*0060*/  S2UR UR6, SR_CTAID.X ;  /* 0x00000000000679c3 */ /* 0x000e700000002500 */
[----:B------:R-:W1:Y:S01]  /*0070*/  LDC R0, c[0x0][0x360] ;  /* 0x0000d800ff007b82 */ /* 0x000e620000000800 */
[----:B0-----:R-:W-:Y:S01]  /*0080*/  IADD3 R6, P1, PT, R1, UR4, RZ ;  /* 0x0000000401067c10 */ /* 0x001fe2000ff3e0ff */
[----:B---3--:R-:W-:-:S02]  /*0090*/  IMAD R5, R3, R2, RZ ;  /* 0x0000000203057224 */ /* 0x008fc400078e02ff */
[----:B-1----:R-:W-:Y:S02]  /*00a0*/  IMAD R2, R0, UR6, R7 ;  /* 0x0000000600027c24 */ /* 0x002fe4000f8e0207 */
[----:B--2---:R-:W-:-:S03]  /*00b0*/  IMAD.X R7, RZ, RZ, UR5, P1 ;  /* 0x00000005ff077e24 */ /* 0x004fc600088e06ff */
[----:B------:R-:W-:-:S13]  /*00c0*/  ISETP.GE.AND P0, PT, R2, R5, PT ;  /* 0x000000050200720c */ /* 0x000fda0003f06270 */
[----:B------:R-:W-:Y:S05]  /*00d0*/  @P0 EXIT ;  /* 0x000000000000094d */ /* 0x000fea0003800000 */
[----:B------:R-:W-:Y:S01]  /*00e0*/  IABS R11, R3 ;  /* 0x00000003000b7213 */ /* 0x000fe20000000000 */
[----:B------:R-:W0:Y:S01]  /*00f0*/  LDCU.64 UR4, c[0x0][0x358] ;  /* 0x00006b00ff0477ac */ /* 0x000e220008000a00 */
[----:B------:R-:W-:Y:S02]  /*0100*/  ISETP.GE.AND P2, PT, R2, RZ, PT ;  /* 0x000000ff0200720c */ /* 0x000fe40003f46270 */
[----:B------:R-:W1:Y:S08]  /*0110*/  I2F.RP R0, R11 ;  /* 0x0000000b00007306 */ /* 0x000e700000209400 */
[----:B-1----:R-:W1:Y:S02]  /*0120*/  MUFU.RCP R0, R0 ;  /* 0x0000000000007308 */ /* 0x002e640000001000 */
[----:B-1----:R-:W-:-:S06]  /*0130*/  IADD3 R4, PT, PT, R0, 0xffffffe, RZ ;  /* 0x0ffffffe00047810 */ /* 0x002fcc0007ffe0ff */
[----:B------:R1:W2:Y:S02]  /*0140*/  F2I.FTZ.U32.TRUNC.NTZ R5, R4 ;  /* 0x0000000400057305 */ /* 0x0002a4000021f000 */
[----:B-1----:R-:W-:Y:S02]  /*0150*/  HFMA2 R4, -RZ, RZ, 0, 0 ;  /* 0x00000000ff047431 */ /* 0x002fe400000001ff */
[----:B--2---:R-:W-:-:S04]  /*0160*/  IMAD.MOV R8, RZ, RZ, -R5 ;  /* 0x000000ffff087224 */ /* 0x004fc800078e0a05 */
[----:B------:R-:W-:Y:S01]  /*0170*/  IMAD R9, R8, R11, RZ ;  /* 0x0000000b08097224 */ /* 0x000fe200078e02ff */
[----:B------:R-:W-:-:S03]  /*0180*/  IABS R8, R2 ;  /* 0x0000000200087213 */ /* 0x000fc60000000000 */
[----:B------:R-:W-:-:S06]  /*0190*/  IMAD.HI.U32 R5, R5, R9, R4 ;  /* 0x0000000905057227 */ /* 0x000fcc00078e0004 */
[----:B------:R-:W-:-:S04]  /*01a0*/  IMAD.HI.U32 R5, R5, R8, RZ ;  /* 0x0000000805057227 */ /* 0x000fc800078e00ff */
[----:B------:R-:W-:-:S04]  /*01b0*/  IMAD.MOV R5, RZ, RZ, -R5 ;  /* 0x000000ffff057224 */ /* 0x000fc800078e0a05 */
[C---:B------:R-:W-:Y:S02]  /*01c0*/  IMAD R0, R11.reuse, R5, R8 ;  /* 0x000000050b007224 */ /* 0x040fe400078e0208 */
[----:B------:R-:W1:Y:S03]  /*01d0*/  LDC.64 R8, c[0x0][0x3a8] ;  /* 0x0000ea00ff087b82 */ /* 0x000e660000000a00 */
[----:B------:R-:W-:-:S13]  /*01e0*/  ISETP.GT.U32.AND P0, PT, R11, R0, PT ;  /* 0x000000000b00720c */ /* 0x000fda0003f04070 */
[----:B------:R-:W-:Y:S02]  /*01f0*/  @!P0 IADD3 R0, PT, PT, R0, -R11, RZ ;  /* 0x8000000b00008210 */ /* 0x000fe40007ffe0ff */
[----:B------:R-:W-:Y:S02]  /*0200*/  ISETP.NE.AND P0, PT, R3, RZ, PT ;  /* 0x000000ff0300720c */ /* 0x000fe40003f05270 */
[----:B------:R-:W-:-:S13]  /*0210*/  ISETP.GT.U32.AND P1, PT, R11, R0, PT ;  /* 0x000000000b00720c */ /* 0x000fda0003f24070 */
[----:B------:R-:W-:-:S05]  /*0220*/  @!P1 IMAD.IADD R0, R0, 0x1, -R11 ;  /* 0x0000000100009824 */ /* 0x000fca00078e0a0b */
[----:B------:R-:W-:Y:S02]  /*0230*/  @!P2 IADD3 R0, PT, PT, -R0, RZ, RZ ;  /* 0x000000ff0000a210 */ /* 0x000fe40007ffe1ff */
[----:B------:R-:W-:-:S05]  /*0240*/  @!P0 LOP3.LUT R0, RZ, R3, RZ, 0x33, !PT ;  /* 0x00000003ff008212 */ /* 0x000fca00078e33ff */
[----:B-1----:R-:W-:-:S05]  /*0250*/  IMAD.WIDE R8, R0, 0x8, R8 ;  /* 0x0000000800087825 */ /* 0x002fca00078e0208 */
[----:B0-----:R-:W2:Y:S01]  /*0260*/  LDG.E R3, desc[UR4][R8.64] ;  /* 0x0000000408037981 */ /* 0x001ea2000c1e1900 */
[----:B------:R-:W-:Y:S01]  /*0270*/  MOV R0, 0x0 ;  /* 0x0000000000007802 */ /* 0x000fe20000000f00 */
[----:B------:R-:W0:Y:S03]  /*0280*/  LDCU.64 UR4, c[0x4][0x8] ;  /* 0x01000100ff0477ac */ /* 0x000e260008000a00 */
[----:B------:R1:W3:Y:S01]  /*0290*/  LDC.64 R10, c[0x4][R0] ;  /* 0x01000000000a7b82 */ /* 0x0002e20000000a00 */
[----:B0-----:R-:W-:Y:S01]  /*02a0*/  IMAD.U32 R4, RZ, RZ, UR4 ;  /* 0x00000004ff047e24 */ /* 0x001fe2000f8e00ff */
[----:B------:R-:W-:Y:S01]  /*02b0*/  MOV R5, UR5 ;  /* 0x0000000500057c02 */ /* 0x000fe20008000f00 */
[----:B--23--:R1:W-:Y:S06]  /*02c0*/  STL.64 [R1], R2 ;  /* 0x0000000201007387 */ /* 0x00c3ec0000100a00 */
[----:B------:R-:W-:-:S07]  /*02d0*/  LEPC R20, `(.L_x_0) ;  /* 0x000000001014794e */ /* 0x000fce0000000000 */
[----:B-1----:R-:W-:Y:S05]  /*02e0*/  CALL.ABS.NOINC R10 ;  /* 0x000000000a007343 */ /* 0x002fea0003c00000 */
.L_x_0:
[----:B------:R-:W-:Y:S05]  /*02f0*/  EXIT ;  /* 0x000000000000794d */ /* 0x000fea0003800000 */
.L_x_1:
[----:B------:R-:W-:-:S00]  /*0300*/  BRA `(.L_x_1) ;  /* 0xfffffffc00fc7947 */ /* 0x000fc0000383ffff */
[----:B------:R-:W-:-:S00]  /*0310*/  NOP ;  /* 0x0000000000007918 */ /* 0x000fc00000000000 */
        /* <DEDUP_REMOVED lines=14> */
.L_x_13:


//--------------------- .text._ZN4micm4cuda22AddForcingTerms_kernelEPdS1_S1_iiiPmS2_S2_S2_S1_ --------------------------
	.section	.text._ZN4micm4cuda22AddForcingTerms_kernelEPdS1_S1_iiiPmS2_S2_S2_S1_,"ax",@progbits
	.align	128
        .global         _ZN4micm4cuda22AddForcingTerms_kernelEPdS1_S1_iiiPmS2_S2_S2_S1_
        .type           _ZN4micm4cuda22AddForcingTerms_kernelEPdS1_S1_iiiPmS2_S2_S2_S1_,@function
        .size           _ZN4micm4cuda22AddForcingTerms_kernelEPdS1_S1_iiiPmS2_S2_S2_S1_,(.L_x_14 - _ZN4micm4cuda22AddForcingTerms_kernelEPdS1_S1_iiiPmS2_S2_S2_S1_)
        .other          _ZN4micm4cuda22AddForcingTerms_kernelEPdS1_S1_iiiPmS2_S2_S2_S1_,@"STO_CUDA_ENTRY STV_DEFAULT"
_ZN4micm4cuda22AddForcingTerms_kernelEPdS1_S1_iiiPmS2_S2_S2_S1_:
.text._ZN4micm4cuda22AddForcingTerms_kernelEPdS1_S1_iiiPmS2_S2_S2_S1_:
[----:B------:R-:W-:Y:S01]  /*0000*/  LDC R1, c[0x0][0x37c] ;  /* 0x0000df00ff017b82 */ /* 0x000fe20000000800 */
[----:B------:R-:W0:Y:S07]  /*0010*/  S2R R3, SR_TID.X ;  /* 0x0000000000037919 */ /* 0x000e2e0000002100 */
[----:B------:R-:W0:Y:S01]  /*0020*/  S2UR UR4, SR_CTAID.X ;  /* 0x00000000000479c3 */ /* 0x000e220000002500 */
[----:B------:R-:W1:Y:S07]  /*0030*/  LDCU UR5, c[0x0][0x398] ;  /* 0x00007300ff0577ac */ /* 0x000e6e0008000800 */
[----:B------:R-:W0:Y:S01]  /*0040*/  LDC R0, c[0x0][0x360] ;  /* 0x0000d800ff007b82 */ /* 0x000e220000000800 */
[----:B-1----:R-:W-:Y:S01]  /*0050*/  USHF.R.S32.HI UR8, URZ, 0x1f, UR5 ;  /* 0x0000001fff087899 */ /* 0x002fe20008011405 */
[----:B0-----:R-:W-:-:S05]  /*0060*/  IMAD R0, R0, UR4, R3 ;  /* 0x0000000400007c24 */ /* 0x001fca000f8e0203 */
[----:B------:R-:W-:-:S04]  /*0070*/  ISETP.GE.U32.AND P0, PT, R0, UR5, PT ;  /* 0x0000000500007c0c */ /* 0x000fc8000bf06070 */
[----:B------:R-:W-:-:S13]  /*0080*/  ISETP.GE.U32.AND.EX P0, PT, RZ, UR8, PT, P0 ;  /* 0x00000008ff007c0c */ /* 0x000fda000bf06100 */
[----:B------:R-:W-:Y:S05]  /*0090*/  @P0 EXIT ;  /* 0x000000000000094d */ /* 0x000fea0003800000 */
[----:B------:R-:W0:Y:S02]  /*00a0*/  LDCU UR4, c[0x0][0x39c] ;  /* 0x00007380ff0477ac */ /* 0x000e240008000800 */
[----:B0-----:R-:W-:-:S13]  /*00b0*/  ISETP.NE.AND P0, PT, RZ, UR4, PT ;  /* 0x00000004ff007c0c */ /* 0x001fda000bf05270 */
[----:B------:R-:W-:Y:S05]  /*00c0*/  @!P0 EXIT ;  /* 0x000000000000894d */ /* 0x000fea0003800000 */
[----:B------:R-:W-:Y:S02]  /*00d0*/  CS2R R2, SRZ ;  /* 0x0000000000027805 */ /* 0x000fe4000001ff00 */
[----:B------:R-:W-:Y:S02]  /*00e0*/  CS2R R4, SRZ ;  /* 0x0000000000047805 */ /* 0x000fe4000001ff00 */
[----:B------:R-:W-:Y:S02]  /*00f0*/  CS2R R6, SRZ ;  /* 0x0000000000067805 */ /* 0x000fe4000001ff00 */
[----:B------:R-:W-:Y:S01]  /*0100*/  CS2R R8, SRZ ;  /* 0x0000000000087805 */ /* 0x000fe2000001ff00 */
[----:B------:R-:W0:Y:S01]  /*0110*/  LDCU.64 UR6, c[0x0][0x358] ;  /* 0x00006b00ff0677ac */ /* 0x000e220008000a00 */
[----:B------:R-:W-:-:S05]  /*0120*/  NOP ;  /* 0x0000000000007918 */ /* 0x000fca0000000000 */
.L_x_11:
[----:B0-----:R-:W1:Y:S01]  /*0130*/  LDC.64 R10, c[0x0][0x3a8] ;  /* 0x0000ea00ff0a7b82 */ /* 0x001e620000000a00 */
[----:B------:R-:W2:Y:S01]  /*0140*/  LDCU.64 UR4, c[0x0][0x380] ;  /* 0x00007000ff0477ac */ /* 0x000ea20008000a00 */
[----:B------:R-:W-:Y:S02]  /*0150*/  IMAD.MOV.U32 R12, RZ, RZ, R0 ;  /* 0x000000ffff0c7224 */ /* 0x000fe400078e0000 */
[----:B------:R-:W-:-:S04]  /*0160*/  IMAD.MOV.U32 R13, RZ, RZ, RZ ;  /* 0x000000ffff0d7224 */ /* 0x000fc800078e00ff */
[----:B------:R-:W3:Y:S01]  /*0170*/  LDC R31, c[0x0][0x398] ;  /* 0x0000e600ff1f7b82 */ /* 0x000ee20000000800 */
[----:B-1----:R-:W-:-:S04]  /*0180*/  LEA R10, P0, R2, R10, 0x3 ;  /* 0x0000000a020a7211 */ /* 0x002fc800078018ff */
[----:B------:R-:W-:Y:S01]  /*0190*/  LEA.HI.X R11, R2, R11, R3, 0x3, P0 ;  /* 0x0000000b020b7211 */ /* 0x000fe200000f1c03 */
[----:B---3--:R-:W-:-:S04]  /*01a0*/  IMAD R19, R3, R31, RZ ;  /* 0x0000001f03137224 */ /* 0x008fc800078e02ff */
[----:B0-----:R-:W3:Y:S01]  /*01b0*/  LDG.E.64 R14, desc[UR6][R10.64] ;  /* 0x000000060a0e7981 */ /* 0x001ee2000c1e1b00 */
[----:B------:R-:W-:-:S04]  /*01c0*/  IMAD.WIDE.U32 R16, R2, R31, R12 ;  /* 0x0000001f02107225 */ /* 0x000fc800078e000c */
[----:B------:R-:W-:Y:S01]  /*01d0*/  IMAD R19, R2, UR8, R19 ;  /* 0x0000000802137c24 */ /* 0x000fe2000f8e0213 */
[----:B--2---:R-:W-:-:S03]  /*01e0*/  LEA R20, P0, R16, UR4, 0x3 ;  /* 0x0000000410147c11 */ /* 0x004fc6000f8018ff */
[----:B------:R-:W-:-:S05]  /*01f0*/  IMAD.IADD R17, R17, 0x1, R19 ;  /* 0x0000000111117824 */ /* 0x000fca00078e0213 */
[----:B------:R-:W-:-:S06]  /*0200*/  LEA.HI.X R21, R16, UR5, R17, 0x3, P0 ;  /* 0x0000000510157c11 */ /* 0x000fcc00080f1c11 */
[----:B------:R-:W5:Y:S01]  /*0210*/  LDG.E.64 R20, desc[UR6][R20.64] ;  /* 0x0000000614147981 */ /* 0x000f62000c1e1b00 */
[----:B---3--:R-:W-:-:S04]  /*0220*/  ISETP.NE.U32.AND P0, PT, R14, RZ, PT ;  /* 0x000000ff0e00720c */ /* 0x008fc80003f05070 */
[----:B------:R-:W-:-:S13]  /*0230*/  ISETP.NE.AND.EX P0, PT, R15, RZ, PT, P0 ;  /* 0x000000ff0f00720c */ /* 0x000fda0003f05300 */
[----:B------:R-:W-:Y:S05]  /*0240*/  @!P0 BRA `(.L_x_2) ;  /* 0x0000000c00208947 */ /* 0x000fea0003800000 */
[----:B------:R-:W-:Y:S01]  /*0250*/  ISETP.GE.U32.AND P1, PT, R14, 0x8, PT ;  /* 0x000000080e00780c */ /* 0x000fe20003f26070 */
[----:B------:R-:W-:Y:S02]  /*0260*/  IMAD.MOV.U32 R33, RZ, RZ, RZ ;  /* 0x000000ffff217224 */ /* 0x000fe400078e00ff */
[----:B------:R-:W-:Y:S01]  /*0270*/  IMAD.MOV.U32 R30, RZ, RZ, RZ ;  /* 0x000000ffff1e7224 */ /* 0x000fe200078e00ff */
[----:B------:R-:W-:-:S13]  /*0280*/  ISETP.GE.U32.AND.EX P1, PT, R15, RZ, PT, P1 ;  /* 0x000000ff0f00720c */ /* 0x000fda0003f26110 */
[----:B------:R-:W-:Y:S05]  /*0290*/  @!P1 BRA `(.L_x_3) ;  /* 0x0000000400709947 */ /* 0x000fea0003800000 */
[----:B------:R-:W0:Y:S01]  /*02a0*/  LDC.64 R16, c[0x0][0x3b0] ;  /* 0x0000ec00ff107b82 */ /* 0x000e220000000a00 */
[----:B------:R-:W-:Y:S01]  /*02b0*/  LOP3.LUT R33, R14, 0xfffffff8, RZ, 0xc0, !PT ;  /* 0xfffffff80e217812 */ /* 0x000fe200078ec0ff */
[--C-:B------:R-:W-:Y:S01]  /*02c0*/  IMAD.MOV.U32 R30, RZ, RZ, R15.reuse ;  /* 0x000000ffff1e7224 */ /* 0x100fe200078e000f */
[----:B------:R-:W1:Y:S01]  /*02d0*/  LDCU.64 UR4, c[0x0][0x388] ;  /* 0x00007100ff0477ac */ /* 0x000e620008000a00 */
[----:B------:R-:W-:Y:S02]  /*02e0*/  IMAD.MOV.U32 R32, RZ, RZ, R15 ;  /* 0x000000ffff207224 */ /* 0x000fe400078e000f */
[----:B------:R-:W-:Y:S01]  /*02f0*/  IMAD.MOV.U32 R34, RZ, RZ, R33 ;  /* 0x000000ffff227224 */ /* 0x000fe200078e0021 */
[----:B0-----:R-:W-:-:S04]  /*0300*/  LEA R16, P1, R8, R16, 0x3 ;  /* 0x0000001008107211 */ /* 0x001fc800078218ff */
[----:B------:R-:W-:Y:S02]  /*0310*/  IADD3 R16, P2, PT, R16, 0x20, RZ ;  /* 0x0000002010107810 */ /* 0x000fe40007f5e0ff */
[----:B------:R-:W-:-:S05]  /*0320*/  LEA.HI.X R17, R8, R17, R9, 0x3, P1 ;  /* 0x0000001108117211 */ /* 0x000fca00008f1c09 */
[----:B-1----:R-:W-:-:S07]  /*0330*/  IMAD.X R17, RZ, RZ, R17, P2 ;  /* 0x000000ffff117224 */ /* 0x002fce00010e0611 */
.L_x_4:
[----:B------:R-:W2:Y:S01]  /*0340*/  LDG.E.64 R22, desc[UR6][R16.64+-0x20] ;  /* 0xffffe00610167981 */ /* 0x000ea2000c1e1b00 */
[----:B------:R-:W2:Y:S03]  /*0350*/  LDC R31, c[0x0][0x398] ;  /* 0x0000e600ff1f7b82 */ /* 0x000ea60000000800 */
[----:B------:R-:W3:Y:S04]  /*0360*/  LDG.E.64 R18, desc[UR6][R16.64+-0x18] ;  /* 0xffffe80610127981 */ /* 0x000ee8000c1e1b00 */
[----:B------:R-:W4:Y:S01]  /*0370*/  LDG.E.64 R28, desc[UR6][R16.64+-0x10] ;  /* 0xfffff006101c7981 */ /* 0x000f22000c1e1b00 */
[----:B------:R-:W-:Y:S02]  /*0380*/  IMAD.MOV.U32 R12, RZ, RZ, R0 ;  /* 0x000000ffff0c7224 */ /* 0x000fe400078e0000 */
[----:B------:R-:W-:-:S02]  /*0390*/  IMAD.MOV.U32 R13, RZ, RZ, RZ ;  /* 0x000000ffff0d7224 */ /* 0x000fc400078e00ff */
[----:B--2---:R-:W-:-:S04]  /*03a0*/  IMAD R23, R23, R31, RZ ;  /* 0x0000001f17177224 */ /* 0x004fc800078e02ff */
[C---:B------:R-:W-:Y:S02]  /*03b0*/  IMAD R25, R22.reuse, UR8, R23 ;  /* 0x0000000816197c24 */ /* 0x040fe4000f8e0217 */
[-C--:B---3--:R-:W-:Y:S02]  /*03c0*/  IMAD R19, R19, R31.reuse, RZ ;  /* 0x0000001f13137224 */ /* 0x088fe400078e02ff */
[----:B------:R-:W-:-:S04]  /*03d0*/  IMAD.WIDE.U32 R22, R22, R31, R12 ;  /* 0x0000001f16167225 */ /* 0x000fc800078e000c */
[----:B------:R-:W-:Y:S01]  /*03e0*/  IMAD R27, R18, UR8, R19 ;  /* 0x00000008121b7c24 */ /* 0x000fe2000f8e0213 */
[----:B------:R-:W-:Y:S01]  /*03f0*/  LEA R24, P1, R22, UR4, 0x3 ;  /* 0x0000000416187c11 */ /* 0x000fe2000f8218ff */
[----:B------:R-:W-:Y:S02]  /*0400*/  IMAD.IADD R23, R23, 0x1, R25 ;  /* 0x0000000117177824 */ /* 0x000fe400078e0219 */
[----:B------:R-:W-:-:S03]  /*0410*/  IMAD.WIDE.U32 R18, R18, R31, R12 ;  /* 0x0000001f12127225 */ /* 0x000fc600078e000c */
[----:B------:R-:W-:Y:S01]  /*0420*/  LEA.HI.X R25, R22, UR5, R23, 0x3, P1 ;  /* 0x0000000516197c11 */ /* 0x000fe200088f1c17 */
[----:B------:R-:W-:Y:S01]  /*0430*/  IMAD.IADD R19, R19, 0x1, R27 ;  /* 0x0000000113137824 */ /* 0x000fe200078e021b */
[----:B------:R-:W-:Y:S01]  /*0440*/  LEA R36, P1, R18, UR4, 0x3 ;  /* 0x0000000412247c11 */ /* 0x000fe2000f8218ff */
[----:B----4-:R-:W-:-:S03]  /*0450*/  IMAD R23, R29, R31, RZ ;  /* 0x0000001f1d177224 */ /* 0x010fc600078e02ff */
[----:B------:R-:W-:Y:S01]  /*0460*/  LEA.HI.X R37, R18, UR5, R19, 0x3, P1 ;  /* 0x0000000512257c11 */ /* 0x000fe200088f1c13 */
[----:B------:R-:W2:Y:S04]  /*0470*/  LDG.E.64 R24, desc[UR6][R24.64] ;  /* 0x0000000618187981 */ /* 0x000ea8000c1e1b00 */
[----:B------:R-:W3:Y:S01]  /*0480*/  LDG.E.64 R18, desc[UR6][R16.64+-0x8] ;  /* 0xfffff80610127981 */ /* 0x000ee2000c1e1b00 */
[C---:B------:R-:W-:Y:S02]  /*0490*/  IMAD R27, R28.reuse, UR8, R23 ;  /* 0x000000081c1b7c24 */ /* 0x040fe4000f8e0217 */
[----:B------:R-:W-:Y:S01]  /*04a0*/  IMAD.WIDE.U32 R28, R28, R31, R12 ;  /* 0x0000001f1c1c7225 */ /* 0x000fe200078e000c */
[----:B------:R-:W4:Y:S03]  /*04b0*/  LDG.E.64 R22, desc[UR6][R36.64] ;  /* 0x0000000624167981 */ /* 0x000f26000c1e1b00 */
[----:B------:R-:W-:Y:S01]  /*04c0*/  IMAD.IADD R27, R29, 0x1, R27 ;  /* 0x000000011d1b7824 */ /* 0x000fe200078e021b */
[----:B------:R-:W-:-:S04]  /*04d0*/  LEA R26, P1, R28, UR4, 0x3 ;  /* 0x000000041c1a7c11 */ /* 0x000fc8000f8218ff */
[----:B------:R-:W-:Y:S02]  /*04e0*/  LEA.HI.X R27, R28, UR5, R27, 0x3, P1 ;  /* 0x000000051c1b7c11 */ /* 0x000fe400088f1c1b */
[----:B------:R-:W4:Y:S04]  /*04f0*/  LDG.E.64 R28, desc[UR6][R16.64] ;  /* 0x00000006101c7981 */ /* 0x000f28000c1e1b00 */
[----:B------:R-:W4:Y:S01]  /*0500*/  LDG.E.64 R26, desc[UR6][R26.64] ;  /* 0x000000061a1a7981 */ /* 0x000f22000c1e1b00 */
[----:B--2--5:R-:W-:Y:S01]  /*0510*/  DMUL R24, R24, R20 ;  /* 0x0000001418187228 */ /* 0x024fe20000000000 */
[----:B---3--:R-:W-:-:S04]  /*0520*/  IMAD R19, R19, R31, RZ ;  /* 0x0000001f13137224 */ /* 0x008fc800078e02ff */
[----:B------:R-:W-:-:S03]  /*0530*/  IMAD R21, R18, UR8, R19 ;  /* 0x0000000812157c24 */ /* 0x000fc6000f8e0213 */
[----:B----4-:R-:W-:Y:S01]  /*0540*/  DMUL R22, R24, R22 ;  /* 0x0000001618167228 */ /* 0x010fe20000000000 */
[----:B------:R-:W-:Y:S01]  /*0550*/  IMAD.WIDE.U32 R18, R18, R31, R12 ;  /* 0x0000001f12127225 */ /* 0x000fe200078e000c */
[----:B------:R-:W2:Y:S03]  /*0560*/  LDG.E.64 R24, desc[UR6][R16.64+0x10] ;  /* 0x0000100610187981 */ /* 0x000ea6000c1e1b00 */
[----:B------:R-:W-:Y:S01]  /*0570*/  IMAD.IADD R19, R19, 0x1, R21 ;  /* 0x0000000113137824 */ /* 0x000fe200078e0215 */
[----:B------:R-:W-:-:S04]  /*0580*/  LEA R20, P1, R18, UR4, 0x3 ;  /* 0x0000000412147c11 */ /* 0x000fc8000f8218ff */
[----:B------:R-:W-:Y:S01]  /*0590*/  LEA.HI.X R21, R18, UR5, R19, 0x3, P1 ;  /* 0x0000000512157c11 */ /* 0x000fe200088f1c13 */
[----:B------:R-:W-:-:S04]  /*05a0*/  IMAD R19, R29, R31, RZ ;  /* 0x0000001f1d137224 */ /* 0x000fc800078e02ff */
[C---:B------:R-:W-:Y:S01]  /*05b0*/  IMAD R19, R28.reuse, UR8, R19 ;  /* 0x000000081c137c24 */ /* 0x040fe2000f8e0213 */
[----:B------:R-:W3:Y:S01]  /*05c0*/  LDG.E.64 R20, desc[UR6][R20.64] ;  /* 0x0000000614147981 */ /* 0x000ee2000c1e1b00 */
[----:B------:R-:W-:-:S04]  /*05d0*/  IMAD.WIDE.U32 R28, R28, R31, R12 ;  /* 0x0000001f1c1c7225 */ /* 0x000fc800078e000c */
[----:B------:R-:W-:Y:S01]  /*05e0*/  IMAD.IADD R19, R29, 0x1, R19 ;  /* 0x000000011d137824 */ /* 0x000fe200078e0213 */
[----:B------:R-:W-:-:S04]  /*05f0*/  LEA R18, P1, R28, UR4, 0x3 ;  /* 0x000000041c127c11 */ /* 0x000fc8000f8218ff */
[----:B------:R-:W-:Y:S02]  /*0600*/  LEA.HI.X R19, R28, UR5, R19, 0x3, P1 ;  /* 0x000000051c137c11 */ /* 0x000fe400088f1c13 */
[----:B------:R-:W4:Y:S04]  /*0610*/  LDG.E.64 R28, desc[UR6][R16.64+0x8] ;  /* 0x00000806101c7981 */ /* 0x000f28000c1e1b00 */
[----:B------:R-:W4:Y:S01]  /*0620*/  LDG.E.64 R18, desc[UR6][R18.64] ;  /* 0x0000000612127981 */ /* 0x000f22000c1e1b00 */
[----:B------:R-:W-:-:S03]  /*0630*/  DMUL R26, R22, R26 ;  /* 0x0000001a161a7228 */ /* 0x000fc60000000000 */
[----:B------:R-:W4:Y:S05]  /*0640*/  LDG.E.64 R22, desc[UR6][R16.64+0x18] ;  /* 0x0000180610167981 */ /* 0x000f2a000c1e1b00 */
[----:B---3--:R-:W-:Y:S01]  /*0650*/  DMUL R26, R26, R20 ;  /* 0x000000141a1a7228 */ /* 0x008fe20000000000 */
[-C--:B--2---:R-:W-:Y:S02]  /*0660*/  IMAD R21, R25, R31.reuse, RZ ;  /* 0x0000001f19157224 */ /* 0x084fe400078e02ff */
[----:B----4-:R-:W-:-:S04]  /*0670*/  IMAD R29, R29, R31, RZ ;  /* 0x0000001f1d1d7224 */ /* 0x010fc800078e02ff */
[C---:B------:R-:W-:Y:S02]  /*0680*/  IMAD R35, R28.reuse, UR8, R29 ;  /* 0x000000081c237c24 */ /* 0x040fe4000f8e021d */
[----:B------:R-:W-:Y:S01]  /*0690*/  IMAD.WIDE.U32 R28, R28, R31, R12 ;  /* 0x0000001f1c1c7225 */ /* 0x000fe200078e000c */
[----:B------:R-:W-:-:S03]  /*06a0*/  DMUL R26, R26, R18 ;  /* 0x000000121a1a7228 */ /* 0x000fc60000000000 */
[----:B------:R-:W-:Y:S01]  /*06b0*/  IMAD R21, R24, UR8, R21 ;  /* 0x0000000818157c24 */ /* 0x000fe2000f8e0215 */
[----:B------:R-:W-:Y:S01]  /*06c0*/  LEA R18, P1, R28, UR4, 0x3 ;  /* 0x000000041c127c11 */ /* 0x000fe2000f8218ff */
[----:B------:R-:W-:Y:S02]  /*06d0*/  IMAD.IADD R19, R29, 0x1, R35 ;  /* 0x000000011d137824 */ /* 0x000fe400078e0223 */
[----:B------:R-:W-:-:S03]  /*06e0*/  IMAD.WIDE.U32 R24, R24, R31, R12 ;  /* 0x0000001f18187225 */ /* 0x000fc600078e000c */
[----:B------:R-:W-:Y:S01]  /*06f0*/  LEA.HI.X R19, R28, UR5, R19, 0x3, P1 ;  /* 0x000000051c137c11 */ /* 0x000fe200088f1c13 */
[----:B------:R-:W-:Y:S01]  /*0700*/  IMAD.IADD R21, R25, 0x1, R21 ;  /* 0x0000000119157824 */ /* 0x000fe200078e0215 */
[----:B------:R-:W-:-:S04]  /*0710*/  LEA R28, P1, R24, UR4, 0x3 ;  /* 0x00000004181c7c11 */ /* 0x000fc8000f8218ff */
[----:B------:R-:W-:Y:S01]  /*0720*/  LEA.HI.X R29, R24, UR5, R21, 0x3, P1 ;  /* 0x00000005181d7c11 */ /* 0x000fe200088f1c15 */
[-C--:B------:R-:W-:Y:S01]  /*0730*/  IMAD R21, R23, R31.reuse, RZ ;  /* 0x0000001f17157224 */ /* 0x080fe200078e02ff */
[----:B------:R-:W2:Y:S03]  /*0740*/  LDG.E.64 R18, desc[UR6][R18.64] ;  /* 0x0000000612127981 */ /* 0x000ea6000c1e1b00 */
[C---:B------:R-:W-:Y:S01]  /*0750*/  IMAD R21, R22.reuse, UR8, R21 ;  /* 0x0000000816157c24 */ /* 0x040fe2000f8e0215 */
[----:B------:R-:W3:Y:S01]  /*0760*/  LDG.E.64 R28, desc[UR6][R28.64] ;  /* 0x000000061c1c7981 */ /* 0x000ee2000c1e1b00 */
[----:B------:R-:W-:-:S04]  /*0770*/  IMAD.WIDE.U32 R22, R22, R31, R12 ;  /* 0x0000001f16167225 */ /* 0x000fc800078e000c */
[----:B------:R-:W-:Y:S01]  /*0780*/  IMAD.IADD R21, R23, 0x1, R21 ;  /* 0x0000000117157824 */ /* 0x000fe200078e0215 */
[----:B------:R-:W-:-:S04]  /*0790*/  LEA R24, P1, R22, UR4, 0x3 ;  /* 0x0000000416187c11 */ /* 0x000fc8000f8218ff */
[----:B------:R-:W-:-:S06]  /*07a0*/  LEA.HI.X R25, R22, UR5, R21, 0x3, P1 ;  /* 0x0000000516197c11 */ /* 0x000fcc00088f1c15 */
[----:B------:R-:W4:Y:S01]  /*07b0*/  LDG.E.64 R24, desc[UR6][R24.64] ;  /* 0x0000000618187981 */ /* 0x000f22000c1e1b00 */
[----:B------:R-:W-:-:S04]  /*07c0*/  IADD3 R34, P1, PT, R34, -0x8, RZ ;  /* 0xfffffff822227810 */ /* 0x000fc80007f3e0ff */
[----:B------:R-:W-:Y:S02]  /*07d0*/  IADD3.X R32, PT, PT, R32, -0x1, RZ, P1, !PT ;  /* 0xffffffff20207810 */ /* 0x000fe40000ffe4ff */
[----:B------:R-:W-:-:S04]  /*07e0*/  ISETP.NE.U32.AND P1, PT, R34, RZ, PT ;  /* 0x000000ff2200720c */ /* 0x000fc80003f25070 */
[----:B------:R-:W-:Y:S02]  /*07f0*/  ISETP.NE.AND.EX P1, PT, R32, RZ, PT, P1 ;  /* 0x000000ff2000720c */ /* 0x000fe40003f25310 */
[----:B------:R-:W-:-:S05]  /*0800*/  IADD3 R16, P2, PT, R16, 0x40, RZ ;  /* 0x0000004010107810 */ /* 0x000fca0007f5e0ff */
[----:B------:R-:W-:Y:S01]  /*0810*/  IMAD.X R17, RZ, RZ, R17, P2 ;  /* 0x000000ffff117224 */ /* 0x000fe200010e0611 */
[----:B--2---:R-:W-:-:S08]  /*0820*/  DMUL R26, R26, R18 ;  /* 0x000000121a1a7228 */ /* 0x004fd00000000000 */
[----:B---3--:R-:W-:-:S08]  /*0830*/  DMUL R26, R26, R28 ;  /* 0x0000001c1a1a7228 */ /* 0x008fd00000000000 */
[----:B----4-:R-:W-:Y:S01]  /*0840*/  DMUL R20, R26, R24 ;  /* 0x000000181a147228 */ /* 0x010fe20000000000 */
[----:B------:R-:W-:Y:S10]  /*0850*/  @P1 BRA `(.L_x_4) ;  /* 0xfffffff800b81947 */ /* 0x000ff4000383ffff */
.L_x_3:
[----:B------:R-:W-:-:S04]  /*0860*/  LOP3.LUT R16, R14, 0x7, RZ, 0xc0, !PT ;  /* 0x000000070e107812 */ /* 0x000fc800078ec0ff */
[----:B------:R-:W-:-:S04]  /*0870*/  ISETP.NE.U32.AND P1, PT, R16, RZ, PT ;  /* 0x000000ff1000720c */ /* 0x000fc80003f25070 */
[----:B------:R-:W-:-:S13]  /*0880*/  ISETP.NE.AND.EX P1, PT, RZ, RZ, PT, P1 ;  /* 0x000000ffff00720c */ /* 0x000fda0003f25310 */
[----:B------:R-:W-:Y:S05]  /*0890*/  @!P1 BRA `(.L_x_2) ;  /* 0x00000004008c9947 */ /* 0x000fea0003800000 */
[----:B------:R-:W-:-:S04]  /*08a0*/  ISETP.GE.U32.AND P1, PT, R16, 0x4, PT ;  /* 0x000000041000780c */ /* 0x000fc80003f26070 */
[----:B------:R-:W-:-:S13]  /*08b0*/  ISETP.GE.U32.AND.EX P1, PT, RZ, RZ, PT, P1 ;  /* 0x000000ffff00720c */ /* 0x000fda0003f26110 */
[----:B------:R-:W-:Y:S05]  /*08c0*/  @!P1 BRA `(.L_x_5) ;  /* 0x0000000000b09947 */ /* 0x000fea0003800000 */
[----:B------:R-:W0:Y:S01]  /*08d0*/  LDC.64 R34, c[0x0][0x3b0] ;  /* 0x0000ec00ff227b82 */ /* 0x000e220000000a00 */
[----:B------:R-:W-:Y:S01]  /*08e0*/  IADD3 R16, P1, PT, R8, R33, RZ ;  /* 0x0000002108107210 */ /* 0x000fe20007f3e0ff */
[----:B------:R-:W1:Y:S04]  /*08f0*/  LDCU.64 UR4, c[0x0][0x388] ;  /* 0x00007100ff0477ac */ /* 0x000e680008000a00 */
[----:B------:R-:W-:Y:S01]  /*0900*/  IMAD.X R17, R9, 0x1, R30, P1 ;  /* 0x0000000109117824 */ /* 0x000fe200008e061e */
[----:B0-----:R-:W-:-:S04]  /*0910*/  LEA R34, P1, R16, R34, 0x3 ;  /* 0x0000002210227211 */ /* 0x001fc800078218ff */
[----:B------:R-:W-:-:S05]  /*0920*/  LEA.HI.X R35, R16, R35, R17, 0x3, P1 ;  /* 0x0000002310237211 */ /* 0x000fca00008f1c11 */
[----:B------:R-:W2:Y:S04]  /*0930*/  LDG.E.64 R26, desc[UR6][R34.64] ;  /* 0x00000006221a7981 */ /* 0x000ea8000c1e1b00 */
[----:B------:R-:W3:Y:S04]  /*0940*/  LDG.E.64 R16, desc[UR6][R34.64+0x8] ;  /* 0x0000080622107981 */ /* 0x000ee8000c1e1b00 */
[----:B------:R-:W4:Y:S04]  /*0950*/  LDG.E.64 R18, desc[UR6][R34.64+0x10] ;  /* 0x0000100622127981 */ /* 0x000f28000c1e1b00 */
[----:B------:R0:W4:Y:S01]  /*0960*/  LDG.E.64 R22, desc[UR6][R34.64+0x18] ;  /* 0x0000180622167981 */ /* 0x000122000c1e1b00 */
[----:B--2---:R-:W-:-:S02]  /*0970*/  IMAD R27, R27, R31, RZ ;  /* 0x0000001f1b1b7224 */ /* 0x004fc400078e02ff */
[----:B------:R-:W-:-:S04]  /*0980*/  IMAD.WIDE.U32 R24, R26, R31, R12 ;  /* 0x0000001f1a187225 */ /* 0x000fc800078e000c */
[----:B------:R-:W-:Y:S01]  /*0990*/  IMAD R27, R26, UR8, R27 ;  /* 0x000000081a1b7c24 */ /* 0x000fe2000f8e021b */
[----:B-1----:R-:W-:Y:S01]  /*09a0*/  LEA R26, P1, R24, UR4, 0x3 ;  /* 0x00000004181a7c11 */ /* 0x002fe2000f8218ff */
[-C--:B---3--:R-:W-:Y:S02]  /*09b0*/  IMAD R29, R17, R31.reuse, RZ ;  /* 0x0000001f111d7224 */ /* 0x088fe400078e02ff */
[----:B------:R-:W-:Y:S02]  /*09c0*/  IMAD.IADD R25, R25, 0x1, R27 ;  /* 0x0000000119197824 */ /* 0x000fe400078e021b */
[C---:B------:R-:W-:Y:S02]  /*09d0*/  IMAD R29, R16.reuse, UR8, R29 ;  /* 0x00000008101d7c24 */ /* 0x040fe4000f8e021d */
[----:B------:R-:W-:Y:S01]  /*09e0*/  IMAD.WIDE.U32 R16, R16, R31, R12 ;  /* 0x0000001f10107225 */ /* 0x000fe200078e000c */
[----:B------:R-:W-:-:S03]  /*09f0*/  LEA.HI.X R27, R24, UR5, R25, 0x3, P1 ;  /* 0x00000005181b7c11 */ /* 0x000fc600088f1c19 */
[-C--:B----4-:R-:W-:Y:S01]  /*0a00*/  IMAD R19, R19, R31.reuse, RZ ;  /* 0x0000001f13137224 */ /* 0x090fe200078e02ff */
[----:B------:R-:W-:Y:S01]  /*0a10*/  LEA R24, P1, R16, UR4, 0x3 ;  /* 0x0000000410187c11 */ /* 0x000fe2000f8218ff */
[----:B------:R-:W-:Y:S01]  /*0a20*/  IMAD.IADD R29, R17, 0x1, R29 ;  /* 0x00000001111d7824 */ /* 0x000fe200078e021d */
[----:B------:R-:W2:Y:S01]  /*0a30*/  LDG.E.64 R26, desc[UR6][R26.64] ;  /* 0x000000061a1a7981 */ /* 0x000ea2000c1e1b00 */
[----:B0-----:R-:W-:Y:S02]  /*0a40*/  IMAD R35, R18, UR8, R19 ;  /* 0x0000000812237c24 */ /* 0x001fe4000f8e0213 */
[-C--:B------:R-:W-:Y:S01]  /*0a50*/  IMAD R17, R23, R31.reuse, RZ ;  /* 0x0000001f17117224 */ /* 0x080fe200078e02ff */
[----:B------:R-:W-:Y:S01]  /*0a60*/  LEA.HI.X R25, R16, UR5, R29, 0x3, P1 ;  /* 0x0000000510197c11 */ /* 0x000fe200088f1c1d */
[----:B------:R-:W-:-:S04]  /*0a70*/  IMAD.WIDE.U32 R18, R18, R31, R12 ;  /* 0x0000001f12127225 */ /* 0x000fc800078e000c */
[C---:B------:R-:W-:Y:S01]  /*0a80*/  IMAD R29, R22.reuse, UR8, R17 ;  /* 0x00000008161d7c24 */ /* 0x040fe2000f8e0211 */
[----:B------:R-:W3:Y:S01]  /*0a90*/  LDG.E.64 R24, desc[UR6][R24.64] ;  /* 0x0000000618187981 */ /* 0x000ee2000c1e1b00 */
[----:B------:R-:W-:Y:S01]  /*0aa0*/  IMAD.WIDE.U32 R16, R22, R31, R12 ;  /* 0x0000001f16107225 */ /* 0x000fe200078e000c */
[----:B------:R-:W-:-:S03]  /*0ab0*/  LEA R22, P1, R18, UR4, 0x3 ;  /* 0x0000000412167c11 */ /* 0x000fc6000f8218ff */
[----:B------:R-:W-:Y:S02]  /*0ac0*/  IMAD.IADD R35, R19, 0x1, R35 ;  /* 0x0000000113237824 */ /* 0x000fe400078e0223 */
[----:B------:R-:W-:-:S03]  /*0ad0*/  IMAD.IADD R29, R17, 0x1, R29 ;  /* 0x00000001111d7824 */ /* 0x000fc600078e021d */
[----:B------:R-:W-:Y:S02]  /*0ae0*/  LEA.HI.X R23, R18, UR5, R35, 0x3, P1 ;  /* 0x0000000512177c11 */ /* 0x000fe400088f1c23 */
[----:B------:R-:W-:-:S04]  /*0af0*/  LEA R18, P1, R16, UR4, 0x3 ;  /* 0x0000000410127c11 */ /* 0x000fc8000f8218ff */
[----:B------:R-:W4:Y:S01]  /*0b00*/  LDG.E.64 R22, desc[UR6][R22.64] ;  /* 0x0000000616167981 */ /* 0x000f22000c1e1b00 */
[----:B------:R-:W-:-:S06]  /*0b10*/  LEA.HI.X R19, R16, UR5, R29, 0x3, P1 ;  /* 0x0000000510137c11 */ /* 0x000fcc00088f1c1d */
[----:B------:R-:W4:Y:S01]  /*0b20*/  LDG.E.64 R18, desc[UR6][R18.64] ;  /* 0x0000000612127981 */ /* 0x000f22000c1e1b00 */
[----:B------:R-:W-:-:S05]  /*0b30*/  IADD3 R33, P1, PT, R33, 0x4, RZ ;  /* 0x0000000421217810 */ /* 0x000fca0007f3e0ff */
[----:B------:R-:W-:Y:S01]  /*0b40*/  IMAD.X R30, RZ, RZ, R30, P1 ;  /* 0x000000ffff1e7224 */ /* 0x000fe200008e061e */
[----:B--2--5:R-:W-:-:S08]  /*0b50*/  DMUL R26, R20, R26 ;  /* 0x0000001a141a7228 */ /* 0x024fd00000000000 */
[----:B---3--:R-:W-:-:S08]  /*0b60*/  DMUL R26, R26, R24 ;  /* 0x000000181a1a7228 */ /* 0x008fd00000000000 */
[----:B----4-:R-:W-:-:S08]  /*0b70*/  DMUL R26, R26, R22 ;  /* 0x000000161a1a7228 */ /* 0x010fd00000000000 */
[----:B------:R-:W-:-:S11]  /*0b80*/  DMUL R20, R26, R18 ;  /* 0x000000121a147228 */ /* 0x000fd60000000000 */
.L_x_5:
[----:B------:R-:W-:-:S04]  /*0b90*/  LOP3.LUT R16, R14, 0x3, RZ, 0xc0, !PT ;  /* 0x000000030e107812 */ /* 0x000fc800078ec0ff */
[----:B------:R-:W-:-:S04]  /*0ba0*/  ISETP.NE.U32.AND P1, PT, R16, RZ, PT ;  /* 0x000000ff1000720c */ /* 0x000fc80003f25070 */
[----:B------:R-:W-:-:S13]  /*0bb0*/  ISETP.NE.AND.EX P1, PT, RZ, RZ, PT, P1 ;  /* 0x000000ffff00720c */ /* 0x000fda0003f25310 */
[----:B------:R-:W-:Y:S05]  /*0bc0*/  @!P1 BRA `(.L_x_2) ;  /* 0x0000000000c09947 */ /* 0x000fea0003800000 */
[----:B------:R-:W-:Y:S02]  /*0bd0*/  ISETP.NE.U32.AND P2, PT, R16, 0x1, PT ;  /* 0x000000011000780c */ /* 0x000fe40003f45070 */
[----:B------:R-:W-:Y:S02]  /*0be0*/  LOP3.LUT R14, R14, 0x1, RZ, 0xc0, !PT ;  /* 0x000000010e0e7812 */ /* 0x000fe400078ec0ff */
[----:B------:R-:W-:Y:S02]  /*0bf0*/  ISETP.NE.AND.EX P2, PT, RZ, RZ, PT, P2 ;  /* 0x000000ffff00720c */ /* 0x000fe40003f45320 */
[----:B------:R-:W-:-:S04]  /*0c00*/  ISETP.NE.U32.AND P1, PT, R14, 0x1, PT ;  /* 0x000000010e00780c */ /* 0x000fc80003f25070 */
[----:B------:R-:W-:-:S07]  /*0c10*/  ISETP.NE.U32.AND.EX P1, PT, RZ, RZ, PT, P1 ;  /* 0x000000ffff00720c */ /* 0x000fce0003f25110 */
[----:B------:R-:W-:Y:S06]  /*0c20*/  @!P2 BRA `(.L_x_6) ;  /* 0x000000000068a947 */ /* 0x000fec0003800000 */
[----:B------:R-:W0:Y:S01]  /*0c30*/  LDC.64 R24, c[0x0][0x3b0] ;  /* 0x0000ec00ff187b82 */ /* 0x000e220000000a00 */
[----:B------:R-:W-:Y:S01]  /*0c40*/  IADD3 R14, P2, PT, R8, R33, RZ ;  /* 0x00000021080e7210 */ /* 0x000fe20007f5e0ff */
[----:B------:R-:W1:Y:S04]  /*0c50*/  LDCU.64 UR4, c[0x0][0x388] ;  /* 0x00007100ff0477ac */ /* 0x000e680008000a00 */
[----:B------:R-:W-:Y:S01]  /*0c60*/  IMAD.X R15, R9, 0x1, R30, P2 ;  /* 0x00000001090f7824 */ /* 0x000fe200010e061e */
[----:B0-----:R-:W-:-:S04]  /*0c70*/  LEA R24, P2, R14, R24, 0x3 ;  /* 0x000000180e187211 */ /* 0x001fc800078418ff */
[----:B------:R-:W-:-:S05]  /*0c80*/  LEA.HI.X R25, R14, R25, R15, 0x3, P2 ;  /* 0x000000190e197211 */ /* 0x000fca00010f1c0f */
[----:B------:R-:W2:Y:S04]  /*0c90*/  LDG.E.64 R16, desc[UR6][R24.64] ;  /* 0x0000000618107981 */ /* 0x000ea8000c1e1b00 */
[----:B------:R-:W3:Y:S01]  /*0ca0*/  LDG.E.64 R14, desc[UR6][R24.64+0x8] ;  /* 0x00000806180e7981 */ /* 0x000ee2000c1e1b00 */
[-C--:B--2---:R-:W-:Y:S02]  /*0cb0*/  IMAD R17, R17, R31.reuse, RZ ;  /* 0x0000001f11117224 */ /* 0x084fe400078e02ff */
[----:B------:R-:W-:-:S04]  /*0cc0*/  IMAD.WIDE.U32 R22, R16, R31, R12 ;  /* 0x0000001f10167225 */ /* 0x000fc800078e000c */
[----:B------:R-:W-:Y:S01]  /*0cd0*/  IMAD R17, R16, UR8, R17 ;  /* 0x0000000810117c24 */ /* 0x000fe2000f8e0211 */
[----:B-1----:R-:W-:Y:S01]  /*0ce0*/  LEA R16, P2, R22, UR4, 0x3 ;  /* 0x0000000416107c11 */ /* 0x002fe2000f8418ff */
[-C--:B---3--:R-:W-:Y:S02]  /*0cf0*/  IMAD R15, R15, R31.reuse, RZ ;  /* 0x0000001f0f0f7224 */ /* 0x088fe400078e02ff */
[----:B------:R-:W-:Y:S02]  /*0d00*/  IMAD.IADD R17, R23, 0x1, R17 ;  /* 0x0000000117117824 */ /* 0x000fe400078e0211 */
[----:B------:R-:W-:-:S03]  /*0d10*/  IMAD.WIDE.U32 R18, R14, R31, R12 ;  /* 0x0000001f0e127225 */ /* 0x000fc600078e000c */
[----:B------:R-:W-:Y:S01]  /*0d20*/  LEA.HI.X R17, R22, UR5, R17, 0x3, P2 ;  /* 0x0000000516117c11 */ /* 0x000fe200090f1c11 */
[----:B------:R-:W-:Y:S01]  /*0d30*/  IMAD R15, R14, UR8, R15 ;  /* 0x000000080e0f7c24 */ /* 0x000fe2000f8e020f */
[----:B------:R-:W-:-:S03]  /*0d40*/  LEA R14, P2, R18, UR4, 0x3 ;  /* 0x00000004120e7c11 */ /* 0x000fc6000f8418ff */
[----:B------:R-:W-:Y:S01]  /*0d50*/  IMAD.IADD R15, R19, 0x1, R15 ;  /* 0x00000001130f7824 */ /* 0x000fe200078e020f */
[----:B------:R-:W2:Y:S04]  /*0d60*/  LDG.E.64 R16, desc[UR6][R16.64] ;  /* 0x0000000610107981 */ /* 0x000ea8000c1e1b00 */
[----:B------:R-:W-:-:S06]  /*0d70*/  LEA.HI.X R15, R18, UR5, R15, 0x3, P2 ;  /* 0x00000005120f7c11 */ /* 0x000fcc00090f1c0f */
[----:B------:R-:W3:Y:S01]  /*0d80*/  LDG.E.64 R14, desc[UR6][R14.64] ;  /* 0x000000060e0e7981 */ /* 0x000ee2000c1e1b00 */
[----:B------:R-:W-:-:S05]  /*0d90*/  IADD3 R33, P2, PT, R33, 0x2, RZ ;  /* 0x0000000221217810 */ /* 0x000fca0007f5e0ff */
[----:B------:R-:W-:Y:S01]  /*0da0*/  IMAD.X R30, RZ, RZ, R30, P2 ;  /* 0x000000ffff1e7224 */ /* 0x000fe200010e061e */
[----:B--2--5:R-:W-:-:S08]  /*0db0*/  DMUL R20, R20, R16 ;  /* 0x0000001014147228 */ /* 0x024fd00000000000 */
[----:B---3--:R-:W-:-:S11]  /*0dc0*/  DMUL R20, R20, R14 ;  /* 0x0000000e14147228 */ /* 0x008fd60000000000 */
.L_x_6:
[----:B------:R-:W-:Y:S05]  /*0dd0*/  @P1 BRA `(.L_x_2) ;  /* 0x00000000003c1947 */ /* 0x000fea0003800000 */
[----:B------:R-:W0:Y:S01]  /*0de0*/  LDC.64 R14, c[0x0][0x3b0] ;  /* 0x0000ec00ff0e7b82 */ /* 0x000e220000000a00 */
[----:B------:R-:W-:Y:S01]  /*0df0*/  IADD3 R33, P1, PT, R8, R33, RZ ;  /* 0x0000002108217210 */ /* 0x000fe20007f3e0ff */
[----:B------:R-:W1:Y:S04]  /*0e00*/  LDCU.64 UR4, c[0x0][0x388] ;  /* 0x00007100ff0477ac */ /* 0x000e680008000a00 */
[----:B------:R-:W-:Y:S01]  /*0e10*/  IMAD.X R30, R9, 0x1, R30, P1 ;  /* 0x00000001091e7824 */ /* 0x000fe200008e061e */
[----:B0-----:R-:W-:-:S04]  /*0e20*/  LEA R16, P1, R33, R14, 0x3 ;  /* 0x0000000e21107211 */ /* 0x001fc800078218ff */
[----:B------:R-:W-:-:S06]  /*0e30*/  LEA.HI.X R17, R33, R15, R30, 0x3, P1 ;  /* 0x0000000f21117211 */ /* 0x000fcc00008f1c1e */
[----:B------:R-:W2:Y:S02]  /*0e40*/  LDG.E.64 R16, desc[UR6][R16.64] ;  /* 0x0000000610107981 */ /* 0x000ea4000c1e1b00 */
[-C--:B--2---:R-:W-:Y:S02]  /*0e50*/  IMAD R19, R17, R31.reuse, RZ ;  /* 0x0000001f11137224 */ /* 0x084fe400078e02ff */
[----:B------:R-:W-:-:S04]  /*0e60*/  IMAD.WIDE.U32 R14, R16, R31, R12 ;  /* 0x0000001f100e7225 */ /* 0x000fc800078e000c */
[----:B------:R-:W-:Y:S01]  /*0e70*/  IMAD R19, R16, UR8, R19 ;  /* 0x0000000810137c24 */ /* 0x000fe2000f8e0213 */
[----:B-1----:R-:W-:-:S03]  /*0e80*/  LEA R18, P1, R14, UR4, 0x3 ;  /* 0x000000040e127c11 */ /* 0x002fc6000f8218ff */
[----:B------:R-:W-:-:S05]  /*0e90*/  IMAD.IADD R15, R15, 0x1, R19 ;  /* 0x000000010f0f7824 */ /* 0x000fca00078e0213 */
[----:B------:R-:W-:-:S05]  /*0ea0*/  LEA.HI.X R19, R14, UR5, R15, 0x3, P1 ;  /* 0x000000050e137c11 */ /* 0x000fca00088f1c0f */
[----:B------:R-:W2:Y:S02]  /*0eb0*/  LDG.E.64 R14, desc[UR6][R18.64] ;  /* 0x00000006120e7981 */ /* 0x000ea4000c1e1b00 */
[----:B--2--5:R-:W-:-:S11]  /*0ec0*/  DMUL R20, R20, R14 ;  /* 0x0000000e14147228 */ /* 0x024fd60000000000 */
.L_x_2:
[----:B------:R-:W-:Y:S01]  /*0ed0*/  CS2R R16, SRZ ;  /* 0x0000000000107805 */ /* 0x000fe2000001ff00 */
[----:B------:R-:W-:Y:S06]  /*0ee0*/  @!P0 BRA `(.L_x_7) ;  /* 0x00000000006c8947 */ /* 0x000fec0003800000 */
[----:B------:R-:W0:Y:S01]  /*0ef0*/  LDC.64 R14, c[0x0][0x3b0] ;  /* 0x0000ec00ff0e7b82 */ /* 0x000e220000000a00 */
[----:B------:R-:W1:Y:S01]  /*0f00*/  LDCU.64 UR10, c[0x0][0x390] ;  /* 0x00007200ff0a77ac */ /* 0x000e620008000a00 */
[----:B------:R-:W-:Y:S01]  /*0f10*/  UMOV UR4, URZ ;  /* 0x000000ff00047c82 */ /* 0x000fe20008000000 */
[----:B------:R-:W-:-:S05]  /*0f20*/  UMOV UR5, URZ ;  /* 0x000000ff00057c82 */ /* 0x000fca0008000000 */
.L_x_8:
[----:B------:R-:W-:-:S04]  /*0f30*/  IADD3 R16, P0, PT, R8, UR4, RZ ;  /* 0x0000000408107c10 */ /* 0x000fc8000ff1e0ff */
[----:B------:R-:W-:Y:S02]  /*0f40*/  IADD3.X R17, PT, PT, R9, UR5, RZ, P0, !PT ;  /* 0x0000000509117c10 */ /* 0x000fe400087fe4ff */
[----:B0-----:R-:W-:-:S04]  /*0f50*/  LEA R24, P0, R16, R14, 0x3 ;  /* 0x0000000e10187211 */ /* 0x001fc800078018ff */
[----:B------:R-:W-:-:S05]  /*0f60*/  LEA.HI.X R25, R16, R15, R17, 0x3, P0 ;  /* 0x0000000f10197211 */ /* 0x000fca00000f1c11 */
[----:B------:R-:W2:Y:S02]  /*0f70*/  LDG.E.64 R16, desc[UR6][R24.64] ;  /* 0x0000000618107981 */ /* 0x000ea4000c1e1b00 */
[-C--:B--2---:R-:W-:Y:S02]  /*0f80*/  IMAD R17, R17, R31.reuse, RZ ;  /* 0x0000001f11117224 */ /* 0x084fe400078e02ff */
[----:B------:R-:W-:-:S04]  /*0f90*/  IMAD.WIDE.U32 R18, R16, R31, R12 ;  /* 0x0000001f10127225 */ /* 0x000fc800078e000c */
[----:B------:R-:W-:Y:S01]  /*0fa0*/  IMAD R17, R16, UR8, R17 ;  /* 0x0000000810117c24 */ /* 0x000fe2000f8e0211 */
[----:B-1----:R-:W-:-:S03]  /*0fb0*/  LEA R16, P0, R18, UR10, 0x3 ;  /* 0x0000000a12107c11 */ /* 0x002fc6000f8018ff */
[----:B------:R-:W-:-:S05]  /*0fc0*/  IMAD.IADD R17, R19, 0x1, R17 ;  /* 0x0000000113117824 */ /* 0x000fca00078e0211 */
[----:B------:R-:W-:-:S05]  /*0fd0*/  LEA.HI.X R17, R18, UR11, R17, 0x3, P0 ;  /* 0x0000000b12117c11 */ /* 0x000fca00080f1c11 */
[----:B------:R-:W2:Y:S01]  /*0fe0*/  LDG.E.64 R18, desc[UR6][R16.64] ;  /* 0x0000000610127981 */ /* 0x000ea2000c1e1b00 */
[----:B------:R-:W-:Y:S01]  /*0ff0*/  UIADD3 UR4, UP0, UPT, UR4, 0x1, URZ ;  /* 0x0000000104047890 */ /* 0x000fe2000ff1e0ff */
[----:B--2--5:R-:W-:-:S07]  /*1000*/  DADD R18, R18, -R20 ;  /* 0x0000000012127229 */ /* 0x024fce0000000814 */
[----:B------:R2:W-:Y:S04]  /*1010*/  STG.E.64 desc[UR6][R16.64], R18 ;  /* 0x0000001210007986 */ /* 0x0005e8000c101b06 */
[----:B------:R-:W3:Y:S01]  /*1020*/  LDG.E.64 R22, desc[UR6][R10.64] ;  /* 0x000000060a167981 */ /* 0x000ee2000c1e1b00 */
[----:B------:R-:W-:-:S06]  /*1030*/  UIADD3.X UR5, UPT, UPT, URZ, UR5, URZ, UP0, !UPT ;  /* 0x00000005ff057290 */ /* 0x000fcc00087fe4ff */
[----:B------:R-:W-:Y:S01]  /*1040*/  IMAD.U32 R25, RZ, RZ, UR5 ;  /* 0x00000005ff197e24 */ /* 0x000fe2000f8e00ff */
[----:B---3--:R-:W-:-:S04]  /*1050*/  ISETP.LE.U32.AND P0, PT, R22, UR4, PT ;  /* 0x0000000416007c0c */ /* 0x008fc8000bf03070 */
[----:B------:R-:W-:-:S13]  /*1060*/  ISETP.GE.U32.AND.EX P0, PT, R25, R23, PT, P0 ;  /* 0x000000171900720c */ /* 0x000fda0003f06100 */
[----:B--2---:R-:W-:Y:S05]  /*1070*/  @!P0 BRA `(.L_x_8) ;  /* 0xfffffffc00ac8947 */ /* 0x004fea000383ffff */
[----:B------:R-:W-:Y:S02]  /*1080*/  IMAD.MOV.U32 R16, RZ, RZ, R22 ;  /* 0x000000ffff107224 */ /* 0x000fe400078e0016 */
[----:B------:R-:W-:-:S07]  /*1090*/  IMAD.MOV.U32 R17, RZ, RZ, R23 ;  /* 0x000000ffff117224 */ /* 0x000fce00078e0017 */
.L_x_7:
[----:B------:R-:W0:Y:S02]  /*10a0*/  LDC.64 R14, c[0x0][0x3b8] ;  /* 0x0000ee00ff0e7b82 */ /* 0x000e240000000a00 */
[----:B0-----:R-:W-:-:S04]  /*10b0*/  LEA R14, P0, R2, R14, 0x3 ;  /* 0x0000000e020e7211 */ /* 0x001fc800078018ff */
[----:B------:R-:W-:-:S05]  /*10c0*/  LEA.HI.X R15, R2, R15, R3, 0x3, P0 ;  /* 0x0000000f020f7211 */ /* 0x000fca00000f1c03 */
[----:B------:R-:W2:Y:S02]  /*10d0*/  LDG.E.64 R18, desc[UR6][R14.64] ;  /* 0x000000060e127981 */ /* 0x000ea4000c1e1b00 */
[----:B--2---:R-:W-:-:S04]  /*10e0*/  ISETP.NE.U32.AND P0, PT, R18, RZ, PT ;  /* 0x000000ff1200720c */ /* 0x004fc80003f05070 */
[----:B------:R-:W-:Y:S02]  /*10f0*/  ISETP.NE.AND.EX P0, PT, R19, RZ, PT, P0 ;  /* 0x000000ff1300720c */ /* 0x000fe40003f05300 */
[----:B------:R-:W-:-:S11]  /*1100*/  CS2R R18, SRZ ;  /* 0x0000000000127805 */ /* 0x000fd6000001ff00 */
[----:B------:R-:W-:Y:S05]  /*1110*/  @!P0 BRA `(.L_x_9) ;  /* 0x0000000000888947 */ /* 0x000fea0003800000 */
[----:B------:R-:W0:Y:S01]  /*1120*/  LDCU.64 UR10, c[0x0][0x390] ;  /* 0x00007200ff0a77ac */ /* 0x000e220008000a00 */
[----:B------:R-:W-:Y:S01]  /*1130*/  UMOV UR4, URZ ;  /* 0x000000ff00047c82 */ /* 0x000fe20008000000 */
[----:B------:R-:W-:-:S05]  /*1140*/  UMOV UR5, URZ ;  /* 0x000000ff00057c82 */ /* 0x000fca0008000000 */
.L_x_10:
[----:B------:R-:W1:Y:S01]  /*1150*/  LDC.64 R24, c[0x0][0x3c0] ;  /* 0x0000f000ff187b82 */ /* 0x000e620000000a00 */
[----:B------:R-:W-:-:S04]  /*1160*/  IADD3 R16, P0, PT, R6, UR4, RZ ;  /* 0x0000000406107c10 */ /* 0x000fc8000ff1e0ff */
[----:B------:R-:W-:Y:S02]  /*1170*/  IADD3.X R17, PT, PT, R7, UR5, RZ, P0, !PT ;  /* 0x0000000507117c10 */ /* 0x000fe400087fe4ff */
[----:B-1----:R-:W-:-:S04]  /*1180*/  LEA R24, P0, R16, R24, 0x3 ;  /* 0x0000001810187211 */ /* 0x002fc800078018ff */
[----:B------:R-:W-:Y:S02]  /*1190*/  LEA.HI.X R25, R16, R25, R17, 0x3, P0 ;  /* 0x0000001910197211 */ /* 0x000fe400000f1c11 */
[----:B------:R-:W1:Y:S03]  /*11a0*/  LDC.64 R16, c[0x0][0x3c8] ;  /* 0x0000f200ff107b82 */ /* 0x000e660000000a00 */
[----:B------:R-:W2:Y:S02]  /*11b0*/  LDG.E.64 R22, desc[UR6][R24.64] ;  /* 0x0000000618167981 */ /* 0x000ea4000c1e1b00 */
[-C--:B--2---:R-:W-:Y:S01]  /*11c0*/  IMAD R27, R23, R31.reuse, RZ ;  /* 0x0000001f171b7224 */ /* 0x084fe200078e02ff */
[----:B------:R-:W-:Y:S01]  /*11d0*/  IADD3 R23, P0, PT, R4, UR4, RZ ;  /* 0x0000000404177c10 */ /* 0x000fe2000ff1e0ff */
[----:B------:R-:W-:-:S03]  /*11e0*/  IMAD.WIDE.U32 R18, R22, R31, R12 ;  /* 0x0000001f16127225 */ /* 0x000fc600078e000c */
[----:B------:R-:W-:Y:S01]  /*11f0*/  IADD3.X R26, PT, PT, R5, UR5, RZ, P0, !PT ;  /* 0x00000005051a7c10 */ /* 0x000fe200087fe4ff */
[----:B------:R-:W-:Y:S01]  /*1200*/  IMAD R27, R22, UR8, R27 ;  /* 0x00000008161b7c24 */ /* 0x000fe2000f8e021b */
[----:B-1----:R-:W-:Y:S02]  /*1210*/  LEA R22, P0, R23, R16, 0x3 ;  /* 0x0000001017167211 */ /* 0x002fe400078018ff */
[----:B0-----:R-:W-:Y:S01]  /*1220*/  LEA R16, P1, R18, UR10, 0x3 ;  /* 0x0000000a12107c11 */ /* 0x001fe2000f8218ff */
[----:B------:R-:W-:Y:S01]  /*1230*/  IMAD.IADD R19, R19, 0x1, R27 ;  /* 0x0000000113137824 */ /* 0x000fe200078e021b */
[----:B------:R-:W-:-:S04]  /*1240*/  LEA.HI.X R23, R23, R17, R26, 0x3, P0 ;  /* 0x0000001117177211 */ /* 0x000fc800000f1c1a */
[----:B------:R-:W-:Y:S02]  /*1250*/  LEA.HI.X R17, R18, UR11, R19, 0x3, P1 ;  /* 0x0000000b12117c11 */ /* 0x000fe400088f1c13 */
[----:B------:R-:W2:Y:S04]  /*1260*/  LDG.E.64 R22, desc[UR6][R22.64] ;  /* 0x0000000616167981 */ /* 0x000ea8000c1e1b00 */
[----:B------:R-:W2:Y:S01]  /*1270*/  LDG.E.64 R18, desc[UR6][R16.64] ;  /* 0x0000000610127981 */ /* 0x000ea2000c1e1b00 */
[----:B------:R-:W-:Y:S01]  /*1280*/  UIADD3 UR4, UP0, UPT, UR4, 0x1, URZ ;  /* 0x0000000104047890 */ /* 0x000fe2000ff1e0ff */
[----:B--2--5:R-:W-:-:S07]  /*1290*/  DFMA R18, R22, R20, R18 ;  /* 0x000000141612722b */ /* 0x024fce0000000012 */
[----:B------:R1:W-:Y:S04]  /*12a0*/  STG.E.64 desc[UR6][R16.64], R18 ;  /* 0x0000001210007986 */ /* 0x0003e8000c101b06 */
[----:B------:R-:W2:Y:S01]  /*12b0*/  LDG.E.64 R24, desc[UR6][R14.64] ;  /* 0x000000060e187981 */ /* 0x000ea2000c1e1b00 */
[----:B------:R-:W-:-:S06]  /*12c0*/  UIADD3.X UR5, UPT, UPT, URZ, UR5, URZ, UP0, !UPT ;  /* 0x00000005ff057290 */ /* 0x000fcc00087fe4ff */
[----:B------:R-:W-:Y:S01]  /*12d0*/  IMAD.U32 R26, RZ, RZ, UR5 ;  /* 0x00000005ff1a7e24 */ /* 0x000fe2000f8e00ff */
[----:B--2---:R-:W-:-:S04]  /*12e0*/  ISETP.LE.U32.AND P0, PT, R24, UR4, PT ;  /* 0x0000000418007c0c */ /* 0x004fc8000bf03070 */
[----:B------:R-:W-:-:S13]  /*12f0*/  ISETP.GE.U32.AND.EX P0, PT, R26, R25, PT, P0 ;  /* 0x000000191a00720c */ /* 0x000fda0003f06100 */
[----:B-1----:R-:W-:Y:S05]  /*1300*/  @!P0 BRA `(.L_x_10) ;  /* 0xfffffffc00908947 */ /* 0x002fea000383ffff */
[----:B------:R0:W5:Y:S01]  /*1310*/  LDG.E.64 R16, desc[UR6][R10.64] ;  /* 0x000000060a107981 */ /* 0x000162000c1e1b00 */
[----:B------:R-:W-:Y:S02]  /*1320*/  IMAD.MOV.U32 R19, RZ, RZ, R24 ;  /* 0x000000ffff137224 */ /* 0x000fe400078e0018 */
[----:B------:R-:W-:-:S07]  /*1330*/  IMAD.MOV.U32 R18, RZ, RZ, R25 ;  /* 0x000000ffff127224 */ /* 0x000fce00078e0019 */
.L_x_9:
[----:B------:R-:W1:Y:S01]  /*1340*/  LDCU UR4, c[0x0][0x39c] ;  /* 0x00007380ff0477ac */ /* 0x000e620008000800 */
[----:B------:R-:W-:Y:S02]  /*1350*/  IADD3 R2, P0, PT, R2, 0x1, RZ ;  /* 0x0000000102027810 */ /* 0x000fe40007f1e0ff */
[-C--:B------:R-:W-:Y:S01]  /*1360*/  IADD3 R6, P1, PT, R6, R19.reuse, RZ ;  /* 0x0000001306067210 */ /* 0x080fe20007f3e0ff */
[----:B------:R-:W2:Y:S01]  /*1370*/  LDCU UR5, c[0x0][0x39c] ;  /* 0x00007380ff0577ac */ /* 0x000ea20008000800 */
[----:B------:R-:W-:Y:S01]  /*1380*/  IADD3 R4, P2, PT, R4, R19, RZ ;  /* 0x0000001304047210 */ /* 0x000fe20007f5e0ff */
[----:B------:R-:W-:Y:S01]  /*1390*/  IMAD.X R3, RZ, RZ, R3, P0 ;  /* 0x000000ffff037224 */ /* 0x000fe200000e0603 */
[----:B-----5:R-:W-:Y:S01]  /*13a0*/  IADD3 R8, P3, PT, R8, R16, RZ ;  /* 0x0000001008087210 */ /* 0x020fe20007f7e0ff */
[--C-:B------:R-:W-:Y:S02]  /*13b0*/  IMAD.X R7, R7, 0x1, R18.reuse, P1 ;  /* 0x0000000107077824 */ /* 0x100fe400008e0612 */
[----:B------:R-:W-:-:S02]  /*13c0*/  IMAD.X R5, R5, 0x1, R18, P2 ;  /* 0x0000000105057824 */ /* 0x000fc400010e0612 */
[----:B------:R-:W-:Y:S01]  /*13d0*/  IMAD.X R9, R9, 0x1, R17, P3 ;  /* 0x0000000109097824 */ /* 0x000fe200018e0611 */
[----:B-1----:R-:W-:Y:S01]  /*13e0*/  USHF.R.S32.HI UR4, URZ, 0x1f, UR4 ;  /* 0x0000001fff047899 */ /* 0x002fe20008011404 */
[----:B--2---:R-:W-:-:S05]  /*13f0*/  ISETP.NE.U32.AND P0, PT, R2, UR5, PT ;  /* 0x0000000502007c0c */ /* 0x004fca000bf05070 */
[----:B------:R-:W-:-:S13]  /*1400*/  ISETP.NE.AND.EX P0, PT, R3, UR4, PT, P0 ;  /* 0x0000000403007c0c */ /* 0x000fda000bf05300 */
[----:B------:R-:W-:Y:S05]  /*1410*/  @P0 BRA `(.L_x_11) ;  /* 0xffffffec00440947 */ /* 0x000fea000383ffff */
[----:B------:R-:W-:Y:S05]  /*1420*/  EXIT ;  /* 0x000000000000794d */ /* 0x000fea0003800000 */
.L_x_12:
        /* <DEDUP_REMOVED lines=13> */
.L_x_14:


//--------------------- .nv.global.init           --------------------------
	.section	.nv.global.init,"aw",@progbits
.nv.global.init:
	.type		$str,@object
	.size		$str,(.L_0 - $str)
$str:
        /*0000*/ 	.byte	0x74, 0x69, 0x64, 0x3a, 0x20, 0x25, 0x64, 0x0a, 0x2c, 0x20, 0x6e, 0x75, 0x6d, 0x5f, 0x72, 0x65
        /*0010*/ 	.byte	0x61, 0x63, 0x74, 0x61, 0x6e, 0x74, 0x73, 0x3a, 0x20, 0x25, 0x64, 0x0a, 0x00
.L_0:


//--------------------- .nv.shared.reserved.0     --------------------------
	.section	.nv.shared.reserved.0,"aw",@nobits
	.weak		__nv_reservedSMEM_offset_0_alias
	.size		__nv_reservedSMEM_offset_0_alias, 0, 64
	.other		__nv_reservedSMEM_offset_0_alias,@"STO_CUDA_RESERVED_SHARED STV_DEFAULT"
__nv_reservedSMEM_offset_0_alias:
	.zero		0
	.zero		64


//--------------------- .nv.constant0._ZN4micm4cuda23AddJacobianTerms_kernelEPdS1_S1_iiiPmS2_S2_S2_S2_S2_S1_S2_S2_m --------------------------
	.section	.nv.constant0._ZN4micm4cuda23AddJacobianTerms_kernelEPdS1_S1_iiiPmS2_S2_S2_S2_S2_S1_S2_S2_m,"a",@progbits
	.sectionflags	@""
	.align	4
.nv.constant0._ZN4micm4cuda23AddJacobianTerms_kernelEPdS1_S1_iiiPmS2_S2_S2_S2_S2_S1_S2_S2_m:
	.zero		1016


//--------------------- .nv.constant0._ZN4micm4cuda22AddForcingTerms_kernelEPdS1_S1_iiiPmS2_S2_S2_S1_ --------------------------
	.section	.nv.constant0._ZN4micm4cuda22AddForcingTerms_kernelEPdS1_S1_iiiPmS2_S2_S2_S1_,"a",@progbits
	.sectionflags	@""
	.align	4
.nv.constant0._ZN4micm4cuda22AddForcingTerms_kernelEPdS1_S1_iiiPmS2_S2_S2_S1_:
	.zero		976


//--------------------- SYMBOLS --------------------------

	.type		.nv.reservedSmem.offset0,@object
	.size		.nv.reservedSmem.offset0,0x4
	.type		vprintf,@function
